// auto-generated by cutlass_sweep.gemm — config: {"arch": "sm_100", "cluster_m": 1, "cluster_n": 1, "dtype": "fp16", "dtype_b": "fp16", "layout": "nt", "stages": 0, "tile_k": 16, "tile_m": 64, "tile_n": 256}
#include "cutlass/cutlass.h"
#include "cutlass/gemm/collective/collective_builder.hpp"
#include "cutlass/gemm/device/gemm_universal_adapter.h"
#include "cutlass/gemm/kernel/gemm_universal.hpp"
#include "cutlass/epilogue/collective/collective_builder.hpp"

using ElemA = cutlass::half_t;
using ElemB = cutlass::half_t;
using ElemCD = cutlass::half_t;
using Acc  = float;
using TileShape    = cute::Shape<cute::_64, cute::_256, cute::_16>;
using ClusterShape = cute::Shape<cute::_1, cute::_1, cute::_1>;

using CollectiveEpilogue = typename cutlass::epilogue::collective::CollectiveBuilder<
    cutlass::arch::Sm100, cutlass::arch::OpClassTensorOp,
    TileShape, ClusterShape,
    cutlass::epilogue::collective::EpilogueTileAuto,
    Acc, Acc,
    ElemCD, cutlass::layout::RowMajor, 128 / cutlass::sizeof_bits<ElemCD>::value,
    ElemCD, cutlass::layout::RowMajor, 128 / cutlass::sizeof_bits<ElemCD>::value,
    cutlass::epilogue::collective::EpilogueScheduleAuto
  >::CollectiveOp;

using CollectiveMainloop = typename cutlass::gemm::collective::CollectiveBuilder<
    cutlass::arch::Sm100, cutlass::arch::OpClassTensorOp,
    ElemA, cutlass::layout::RowMajor, 128 / cutlass::sizeof_bits<ElemA>::value,
    ElemB, cutlass::layout::ColumnMajor, 128 / cutlass::sizeof_bits<ElemB>::value,
    Acc,
    TileShape, ClusterShape,
    cutlass::gemm::collective::StageCountAutoCarveout<static_cast<int>(sizeof(typename CollectiveEpilogue::SharedStorage))>,
    cutlass::gemm::collective::KernelScheduleAuto
  >::CollectiveOp;

using GemmKernel = cutlass::gemm::kernel::GemmUniversal<
    cute::Shape<int,int,int,int>,
    CollectiveMainloop,
    CollectiveEpilogue
>;
using Gemm = cutlass::gemm::device::GemmUniversalAdapter<GemmKernel>;

// Force the device kernel symbol into the cubin without needing a host main.
auto* _anchor = &cutlass::device_kernel<GemmKernel>;


// ===== COMPILED SASS (sm_100a) =====

	.target	sm_100a

	.elftype	@"ET_EXEC"


//--------------------- .note.nv.tkinfo           --------------------------
	.section	.note.nv.tkinfo,"",@"SHT_NOTE"
	.sectionflags	@"SHF_NOTE_NV_TKINFO"
	.tkinfo
        /*0018*/ 	.word	0x00000002
        /*0030*/ 	.string	""
        /*0030*/ 	.string	"ptxas"
        /*0030*/ 	.string	"Cuda compilation tools, release 13.0, V13.0.88"
        /*0030*/ 	.string	"Build cuda_13.0.r13.0/compiler.36424714_0"
        /*0030*/ 	.string	"-arch sm_100a -m 64 "



//--------------------- .note.nv.cuinfo           --------------------------
	.section	.note.nv.cuinfo,"",@"SHT_NOTE"
	.sectionflags	@"SHF_NOTE_NV_CUINFO"
        /*0018*/ 	.short	0x0002
        /*001a*/ 	.short	0x0064
        /*001c*/ 	.short	0x0082
	.zero		2


//--------------------- .nv.info                  --------------------------
	.section	.nv.info,"",@"SHT_CUDA_INFO"
	.align	4


	//----- nvinfo : EIATTR_REGCOUNT
	.align		4
        /*0000*/ 	.byte	0x04, 0x2f
        /*0002*/ 	.short	(.L_19 - .L_18)
	.align		4
.L_18:
        /*0004*/ 	.word	index@(_ZN7cutlass13device_kernelINS_4gemm6kernel13GemmUniversalIN4cute5tupleIJiiiiEEENS1_10collective13CollectiveMmaINS1_35MainloopSm100TmaUmmaWarpSpecializedILi19ELi2ELi4ENS5_IJNS4_1CILi1EEESB_SB_EEEEENS5_IJNSA_ILi64EEENSA_ILi256EEENSA_ILi16EEEEEENS_6half_tENS5_IJlSB_lEEESI_SJ_NS4_8TiledMMAINS4_8MMA_AtomIJNS4_20SM100_MMA_F16BF16_SSISI_SI_fLi64ELi256ELNS4_4UMMA5MajorE0ELSO_0ELNSN_7ScaleInE0ELSP_0EEEEEENS4_6LayoutISC_NS5_IJNSA_ILi0EEEST_ST_EEEEENS5_IJNS4_10UnderscoreESW_SW_EEEEENS4_13SM90_TMA_LOADENS4_14ComposedLayoutINS4_7SwizzleILi1ELi4ELi3EEENS4_18smem_ptr_flag_bitsILi16EEENSS_INS5_IJNSA_ILi8EEESG_EEENS5_IJSG_SB_EEEEEEEvNS4_8identityESZ_S19_vS1A_EENS_8epilogue10collective18CollectiveEpilogueINS1C_23Sm100TmaWarpSpecializedILi4ELi2ELi32ELb1ELb0EEEJSH_NS5_IJNSS_ISE_SB_EES1H_EEESI_SJ_SI_SJ_NS1C_6fusion15FusionCallbacksIS1G_NS1J_17LinearCombinationISI_fSI_fLNS_15FloatRoundStyleE2EEESH_S1I_JEEENS4_5SM1004TMEM4LOAD26SM100_TMEM_LOAD_16dp256b8xESZ_NS10_INS11_ILi3ELi4ELi3EEES14_NSS_INS5_IJS15_SE_EEENS5_IJSE_SB_EEEEEEENS4_17SM75_U32x4_LDSM_NENS4_14SM90_TMA_STOREES1X_NS4_17SM90_U32x4_STSM_NENS4_39AutoVectorizingCopyWithAssumedAlignmentILi128EEEEEEvvEEEEvNT_6ParamsE)
        /*0008*/ 	.word	0x00000070


	//----- nvinfo : EIATTR_FRAME_SIZE
	.align		4
.L_19:
        /*000c*/ 	.byte	0x04, 0x11
        /*000e*/ 	.short	(.L_21 - .L_20)
	.align		4
.L_20:
        /*0010*/ 	.word	index@($__internal_2_$__cuda_sm10x_tcgen05_guardrail_trap_unallocated_columns_being_dealloced)
        /*0014*/ 	.word	0x00000000


	//----- nvinfo : EIATTR_FRAME_SIZE
	.align		4
.L_21:
        /*0018*/ 	.byte	0x04, 0x11
        /*001a*/ 	.short	(.L_23 - .L_22)
	.align		4
.L_22:
        /*001c*/ 	.word	index@($__internal_1_$__cuda_sm10x_tcgen05_guardrail_trap_phase_invalid_during_alloc)
        /*0020*/ 	.word	0x00000000


	//----- nvinfo : EIATTR_FRAME_SIZE
	.align		4
.L_23:
        /*0024*/ 	.byte	0x04, 0x11
        /*0026*/ 	.short	(.L_25 - .L_24)
	.align		4
.L_24:
        /*0028*/ 	.word	index@($__internal_0_$__cuda_sm10x_tcgen05_guardrail_trap_col_being_dealloced_not_returned_by_alloc)
        /*002c*/ 	.word	0x00000000


	//----- nvinfo : EIATTR_FRAME_SIZE
	.align		4
.L_25:
        /*0030*/ 	.byte	0x04, 0x11
        /*0032*/ 	.short	(.L_27 - .L_26)
	.align		4
.L_26:
        /*0034*/ 	.word	index@(_ZN7cutlass13device_kernelINS_4gemm6kernel13GemmUniversalIN4cute5tupleIJiiiiEEENS1_10collective13CollectiveMmaINS1_35MainloopSm100TmaUmmaWarpSpecializedILi19ELi2ELi4ENS5_IJNS4_1CILi1EEESB_SB_EEEEENS5_IJNSA_ILi64EEENSA_ILi256EEENSA_ILi16EEEEEENS_6half_tENS5_IJlSB_lEEESI_SJ_NS4_8TiledMMAINS4_8MMA_AtomIJNS4_20SM100_MMA_F16BF16_SSISI_SI_fLi64ELi256ELNS4_4UMMA5MajorE0ELSO_0ELNSN_7ScaleInE0ELSP_0EEEEEENS4_6LayoutISC_NS5_IJNSA_ILi0EEEST_ST_EEEEENS5_IJNS4_10UnderscoreESW_SW_EEEEENS4_13SM90_TMA_LOADENS4_14ComposedLayoutINS4_7SwizzleILi1ELi4ELi3EEENS4_18smem_ptr_flag_bitsILi16EEENSS_INS5_IJNSA_ILi8EEESG_EEENS5_IJSG_SB_EEEEEEEvNS4_8identityESZ_S19_vS1A_EENS_8epilogue10collective18CollectiveEpilogueINS1C_23Sm100TmaWarpSpecializedILi4ELi2ELi32ELb1ELb0EEEJSH_NS5_IJNSS_ISE_SB_EES1H_EEESI_SJ_SI_SJ_NS1C_6fusion15FusionCallbacksIS1G_NS1J_17LinearCombinationISI_fSI_fLNS_15FloatRoundStyleE2EEESH_S1I_JEEENS4_5SM1004TMEM4LOAD26SM100_TMEM_LOAD_16dp256b8xESZ_NS10_INS11_ILi3ELi4ELi3EEES14_NSS_INS5_IJS15_SE_EEENS5_IJSE_SB_EEEEEEENS4_17SM75_U32x4_LDSM_NENS4_14SM90_TMA_STOREES1X_NS4_17SM90_U32x4_STSM_NENS4_39AutoVectorizingCopyWithAssumedAlignmentILi128EEEEEEvvEEEEvNT_6ParamsE)
        /*0038*/ 	.word	0x00000000


	//----- nvinfo : EIATTR_MIN_STACK_SIZE
	.align		4
.L_27:
        /*003c*/ 	.byte	0x04, 0x12
        /*003e*/ 	.short	(.L_29 - .L_28)
	.align		4
.L_28:
        /*0040*/ 	.word	index@(_ZN7cutlass13device_kernelINS_4gemm6kernel13GemmUniversalIN4cute5tupleIJiiiiEEENS1_10collective13CollectiveMmaINS1_35MainloopSm100TmaUmmaWarpSpecializedILi19ELi2ELi4ENS5_IJNS4_1CILi1EEESB_SB_EEEEENS5_IJNSA_ILi64EEENSA_ILi256EEENSA_ILi16EEEEEENS_6half_tENS5_IJlSB_lEEESI_SJ_NS4_8TiledMMAINS4_8MMA_AtomIJNS4_20SM100_MMA_F16BF16_SSISI_SI_fLi64ELi256ELNS4_4UMMA5MajorE0ELSO_0ELNSN_7ScaleInE0ELSP_0EEEEEENS4_6LayoutISC_NS5_IJNSA_ILi0EEEST_ST_EEEEENS5_IJNS4_10UnderscoreESW_SW_EEEEENS4_13SM90_TMA_LOADENS4_14ComposedLayoutINS4_7SwizzleILi1ELi4ELi3EEENS4_18smem_ptr_flag_bitsILi16EEENSS_INS5_IJNSA_ILi8EEESG_EEENS5_IJSG_SB_EEEEEEEvNS4_8identityESZ_S19_vS1A_EENS_8epilogue10collective18CollectiveEpilogueINS1C_23Sm100TmaWarpSpecializedILi4ELi2ELi32ELb1ELb0EEEJSH_NS5_IJNSS_ISE_SB_EES1H_EEESI_SJ_SI_SJ_NS1C_6fusion15FusionCallbacksIS1G_NS1J_17LinearCombinationISI_fSI_fLNS_15FloatRoundStyleE2EEESH_S1I_JEEENS4_5SM1004TMEM4LOAD26SM100_TMEM_LOAD_16dp256b8xESZ_NS10_INS11_ILi3ELi4ELi3EEES14_NSS_INS5_IJS15_SE_EEENS5_IJSE_SB_EEEEEEENS4_17SM75_U32x4_LDSM_NENS4_14SM90_TMA_STOREES1X_NS4_17SM90_U32x4_STSM_NENS4_39AutoVectorizingCopyWithAssumedAlignmentILi128EEEEEEvvEEEEvNT_6ParamsE)
        /*0044*/ 	.word	0x00000000
.L_29:


//--------------------- .nv.compat                --------------------------
	.section	.nv.compat,"",@"SHT_CUDA_COMPAT_INFO"
	.align	4
        /*0000*/ 	.byte	0x02, 0x09, 0x01, 0x00, 0x02, 0x02, 0x02, 0x00, 0x02, 0x05, 0x05, 0x00, 0x03, 0x07, 0x01, 0x01
        /*0010*/ 	.byte	0x02, 0x03, 0x01, 0x00, 0x02, 0x06, 0x01, 0x00, 0x04, 0x0b, 0x08, 0x00, 0x09, 0x00, 0x00, 0x00
        /*0020*/ 	.byte	0x00, 0x00, 0x00, 0x00


//--------------------- .nv.info._ZN7cutlass13device_kernelINS_4gemm6kernel13GemmUniversalIN4cute5tupleIJiiiiEEENS1_10collective13CollectiveMmaINS1_35MainloopSm100TmaUmmaWarpSpecializedILi19ELi2ELi4ENS5_IJNS4_1CILi1EEESB_SB_EEEEENS5_IJNSA_ILi64EEENSA_ILi256EEENSA_ILi16EEEEEENS_6half_tENS5_IJlSB_lEEESI_SJ_NS4_8TiledMMAINS4_8MMA_AtomIJNS4_20SM100_MMA_F16BF16_SSISI_SI_fLi64ELi256ELNS4_4UMMA5MajorE0ELSO_0ELNSN_7ScaleInE0ELSP_0EEEEEENS4_6LayoutISC_NS5_IJNSA_ILi0EEEST_ST_EEEEENS5_IJNS4_10UnderscoreESW_SW_EEEEENS4_13SM90_TMA_LOADENS4_14ComposedLayoutINS4_7SwizzleILi1ELi4ELi3EEENS4_18smem_ptr_flag_bitsILi16EEENSS_INS5_IJNSA_ILi8EEESG_EEENS5_IJSG_SB_EEEEEEEvNS4_8identityESZ_S19_vS1A_EENS_8epilogue10collective18CollectiveEpilogueINS1C_23Sm100TmaWarpSpecializedILi4ELi2ELi32ELb1ELb0EEEJSH_NS5_IJNSS_ISE_SB_EES1H_EEESI_SJ_SI_SJ_NS1C_6fusion15FusionCallbacksIS1G_NS1J_17LinearCombinationISI_fSI_fLNS_15FloatRoundStyleE2EEESH_S1I_JEEENS4_5SM1004TMEM4LOAD26SM100_TMEM_LOAD_16dp256b8xESZ_NS10_INS11_ILi3ELi4ELi3EEES14_NSS_INS5_IJS15_SE_EEENS5_IJSE_SB_EEEEEEENS4_17SM75_U32x4_LDSM_NENS4_14SM90_TMA_STOREES1X_NS4_17SM90_U32x4_STSM_NENS4_39AutoVectorizingCopyWithAssumedAlignmentILi128EEEEEEvvEEEEvNT_6ParamsE --------------------------
	.section	.nv.info._ZN7cutlass13device_kernelINS_4gemm6kernel13GemmUniversalIN4cute5tupleIJiiiiEEENS1_10collective13CollectiveMmaINS1_35MainloopSm100TmaUmmaWarpSpecializedILi19ELi2ELi4ENS5_IJNS4_1CILi1EEESB_SB_EEEEENS5_IJNSA_ILi64EEENSA_ILi256EEENSA_ILi16EEEEEENS_6half_tENS5_IJlSB_lEEESI_SJ_NS4_8TiledMMAINS4_8MMA_AtomIJNS4_20SM100_MMA_F16BF16_SSISI_SI_fLi64ELi256ELNS4_4UMMA5MajorE0ELSO_0ELNSN_7ScaleInE0ELSP_0EEEEEENS4_6LayoutISC_NS5_IJNSA_ILi0EEEST_ST_EEEEENS5_IJNS4_10UnderscoreESW_SW_EEEEENS4_13SM90_TMA_LOADENS4_14ComposedLayoutINS4_7SwizzleILi1ELi4ELi3EEENS4_18smem_ptr_flag_bitsILi16EEENSS_INS5_IJNSA_ILi8EEESG_EEENS5_IJSG_SB_EEEEEEEvNS4_8identityESZ_S19_vS1A_EENS_8epilogue10collective18CollectiveEpilogueINS1C_23Sm100TmaWarpSpecializedILi4ELi2ELi32ELb1ELb0EEEJSH_NS5_IJNSS_ISE_SB_EES1H_EEESI_SJ_SI_SJ_NS1C_6fusion15FusionCallbacksIS1G_NS1J_17LinearCombinationISI_fSI_fLNS_15FloatRoundStyleE2EEESH_S1I_JEEENS4_5SM1004TMEM4LOAD26SM100_TMEM_LOAD_16dp256b8xESZ_NS10_INS11_ILi3ELi4ELi3EEES14_NSS_INS5_IJS15_SE_EEENS5_IJSE_SB_EEEEEEENS4_17SM75_U32x4_LDSM_NENS4_14SM90_TMA_STOREES1X_NS4_17SM90_U32x4_STSM_NENS4_39AutoVectorizingCopyWithAssumedAlignmentILi128EEEEEEvvEEEEvNT_6ParamsE,"",@"SHT_CUDA_INFO"
	.sectionflags	@""
	.align	4


	//----- nvinfo : EIATTR_CUDA_API_VERSION
	.align		4
        /*0000*/ 	.byte	0x04, 0x37
        /*0002*/ 	.short	(.L_31 - .L_30)
.L_30:
        /*0004*/ 	.word	0x00000082


	//----- nvinfo : EIATTR_KPARAM_INFO
	.align		4
.L_31:
        /*0008*/ 	.byte	0x04, 0x17
        /*000a*/ 	.short	(.L_33 - .L_32)
.L_32:
        /*000c*/ 	.word	0x00000000
        /*0010*/ 	.short	0x0000
        /*0012*/ 	.short	0x0000
        /*0014*/ 	.byte	0x00, 0xf0, 0x01, 0x20


	//----- nvinfo : EIATTR_AT_ENTRY_FRAGMENTS
	.align		4
.L_33:
        /*0018*/ 	.byte	0x04, 0x4f
        /*001a*/ 	.short	(.L_35 - .L_34)


	//   ....[0]....
.L_34:
        /*001c*/ 	.word	0x00000006


	//----- nvinfo : EIATTR_RESERVED_SMEM_USED
	.align		4
.L_35:
        /*0020*/ 	.byte	0x01, 0x41
	.zero		2


	//----- nvinfo : EIATTR_SPARSE_MMA_MASK
	.align		4
        /*0024*/ 	.byte	0x03, 0x50
        /*0026*/ 	.short	0x0000


	//----- nvinfo : EIATTR_TCGEN05_1CTA_USED
	.align		4
        /*0028*/ 	.byte	0x01, 0x51
	.zero		2


	//----- nvinfo : EIATTR_MAXREG_COUNT
	.align		4
        /*002c*/ 	.byte	0x03, 0x1b
        /*002e*/ 	.short	0x00ff


	//----- nvinfo : EIATTR_NUM_BARRIERS
	.align		4
        /*0030*/ 	.byte	0x02, 0x4c
        /*0032*/ 	.byte	0x07
	.zero		1


	//----- nvinfo : EIATTR_EXTERNS
	.align		4
        /*0034*/ 	.byte	0x04, 0x0f
        /*0036*/ 	.short	(.L_37 - .L_36)


	//   ....[0]....
	.align		4
.L_36:
        /*0038*/ 	.word	index@(__assertfail)


	//----- nvinfo : EIATTR_MERCURY_ISA_VERSION
	.align		4
.L_37:
        /*003c*/ 	.byte	0x03, 0x5f
        /*003e*/ 	.short	0x0101


	//----- nvinfo : EIATTR_INT_WARP_WIDE_INSTR_OFFSETS
	.align		4
        /*0040*/ 	.byte	0x04, 0x31
        /*0042*/ 	.short	(.L_39 - .L_38)


	//   ....[0]....
.L_38:
        /*0044*/ 	.word	0x00001ff0


	//   ....[1]....
        /*0048*/ 	.word	0x000041b0


	//   ....[2]....
        /*004c*/ 	.word	0x000041e0


	//   ....[3]....
        /*0050*/ 	.word	0x00004230


	//   ....[4]....
        /*0054*/ 	.word	0x00004b50


	//   ....[5]....
        /*0058*/ 	.word	0x00004bb0


	//   ....[6]....
        /*005c*/ 	.word	0x00004c90


	//   ....[7]....
        /*0060*/ 	.word	0x00004d00


	//   ....[8]....
        /*0064*/ 	.word	0x00004e10


	//   ....[9]....
        /*0068*/ 	.word	0x00004ea0


	//   ....[10]....
        /*006c*/ 	.word	0x00005070


	//   ....[11]....
        /*0070*/ 	.word	0x000051d0


	//----- nvinfo : EIATTR_COOP_GROUP_MASK_REGIDS
	.align		4
.L_39:
        /*0074*/ 	.byte	0x04, 0x29
        /*0076*/ 	.short	(.L_41 - .L_40)


	//   ....[0]....
.L_40:
        /*0078*/ 	.word	0xffffffff


	//   ....[1]....
        /*007c*/ 	.word	0xffffffff


	//   ....[2]....
        /*0080*/ 	.word	0xffffffff


	//   ....[3]....
        /*0084*/ 	.word	0xffffffff


	//   ....[4]....
        /*0088*/ 	.word	0xffffffff


	//   ....[5]....
        /*008c*/ 	.word	0xffffffff


	//   ....[6]....
        /*0090*/ 	.word	0xffffffff


	//   ....[7]....
        /*0094*/ 	.word	0xffffffff


	//   ....[8]....
        /*0098*/ 	.word	0xffffffff


	//   ....[9]....
        /*009c*/ 	.word	0xffffffff


	//   ....[10]....
        /*00a0*/ 	.word	0xffffffff


	//   ....[11]....
        /*00a4*/ 	.word	0xffffffff


	//   ....[12]....
        /*00a8*/ 	.word	0xffffffff


	//----- nvinfo : EIATTR_COOP_GROUP_INSTR_OFFSETS
	.align		4
.L_41:
        /*00ac*/ 	.byte	0x04, 0x28
        /*00ae*/ 	.short	(.L_43 - .L_42)


	//   ....[0]....
.L_42:
        /*00b0*/ 	.word	0x00000090


	//   ....[1]....
        /*00b4*/ 	.word	0x000004d0


	//   ....[2]....
        /*00b8*/ 	.word	0x00000850


	//   ....[3]....
        /*00bc*/ 	.word	0x000009f0


	//   ....[4]....
        /*00c0*/ 	.word	0x00000af0


	//   ....[5]....
        /*00c4*/ 	.word	0x00000c60


	//   ....[6]....
        /*00c8*/ 	.word	0x00000e00


	//   ....[7]....
        /*00cc*/ 	.word	0x00001ed0


	//   ....[8]....
        /*00d0*/ 	.word	0x00003520


	//   ....[9]....
        /*00d4*/ 	.word	0x00003730


	//   ....[10]....
        /*00d8*/ 	.word	0x00003760


	//   ....[11]....
        /*00dc*/ 	.word	0x000040a0


	//   ....[12]....
        /*00e0*/ 	.word	0x000042d0


	//----- nvinfo : EIATTR_VRC_CTA_INIT_COUNT
	.align		4
.L_43:
        /*00e4*/ 	.byte	0x02, 0x4a
        /*00e6*/ 	.byte	0x80
	.zero		1


	//----- nvinfo : EIATTR_SYSCALL_OFFSETS
	.align		4
        /*00e8*/ 	.byte	0x04, 0x46
        /*00ea*/ 	.short	(.L_45 - .L_44)


	//   ....[0]....
.L_44:
        /*00ec*/ 	.word	0x00005c80


	//   ....[1]....
        /*00f0*/ 	.word	0x00005d70


	//   ....[2]....
        /*00f4*/ 	.word	0x000065a0


	//   ....[3]....
        /*00f8*/ 	.word	0x00007260


	//   ....[4]....
        /*00fc*/ 	.word	0x00007ec0


	//   ....[5]....
        /*0100*/ 	.word	0x00008b20


	//----- nvinfo : EIATTR_MBARRIER_INSTR_OFFSETS
	.align		4
.L_45:
        /*0104*/ 	.byte	0x04, 0x39
        /*0106*/ 	.short	(.L_47 - .L_46)


	//   ....[0]....
.L_46:
        /*0108*/ 	.word	0x000005d0
        /*010c*/ 	.word	0x000000ff
        /*0110*/ 	.word	0x00000000
        /*0114*/ 	.short	0x0100
        /*0116*/ 	.byte	0x05
	.zero		1


	//   ....[1]....
        /*0118*/ 	.word	0x000005e0
        /*011c*/ 	.word	0x000000ff
        /*0120*/ 	.word	0x00000098
        /*0124*/ 	.short	0x0100
        /*0126*/ 	.byte	0x05
	.zero		1


	//   ....[2]....
        /*0128*/ 	.word	0x000005f0
        /*012c*/ 	.word	0x000000ff
        /*0130*/ 	.word	0x00000008
        /*0134*/ 	.short	0x0100
        /*0136*/ 	.byte	0x05
	.zero		1


	//   ....[3]....
        /*0138*/ 	.word	0x00000600
        /*013c*/ 	.word	0x000000ff
        /*0140*/ 	.word	0x000000a0
        /*0144*/ 	.short	0x0100
        /*0146*/ 	.byte	0x05
	.zero		1


	//   ....[4]....
        /*0148*/ 	.word	0x00000610
        /*014c*/ 	.word	0x000000ff
        /*0150*/ 	.word	0x00000010
        /*0154*/ 	.short	0x0100
        /*0156*/ 	.byte	0x05
	.zero		1


	//   ....[5]....
        /*0158*/ 	.word	0x00000620
        /*015c*/ 	.word	0x000000ff
        /*0160*/ 	.word	0x000000a8
        /*0164*/ 	.short	0x0100
        /*0166*/ 	.byte	0x05
	.zero		1


	//   ....[6]....
        /*0168*/ 	.word	0x00000630
        /*016c*/ 	.word	0x000000ff
        /*0170*/ 	.word	0x00000018
        /*0174*/ 	.short	0x0100
        /*0176*/ 	.byte	0x05
	.zero		1


	//   ....[7]....
        /*0178*/ 	.word	0x00000640
        /*017c*/ 	.word	0x000000ff
        /*0180*/ 	.word	0x000000b0
        /*0184*/ 	.short	0x0100
        /*0186*/ 	.byte	0x05
	.zero		1


	//   ....[8]....
        /*0188*/ 	.word	0x00000650
        /*018c*/ 	.word	0x000000ff
        /*0190*/ 	.word	0x00000020
        /*0194*/ 	.short	0x0100
        /*0196*/ 	.byte	0x05
	.zero		1


	//   ....[9]....
        /*0198*/ 	.word	0x00000660
        /*019c*/ 	.word	0x000000ff
        /*01a0*/ 	.word	0x000000b8
        /*01a4*/ 	.short	0x0100
        /*01a6*/ 	.byte	0x05
	.zero		1


	//   ....[10]....
        /*01a8*/ 	.word	0x00000670
        /*01ac*/ 	.word	0x000000ff
        /*01b0*/ 	.word	0x00000028
        /*01b4*/ 	.short	0x0100
        /*01b6*/ 	.byte	0x05
	.zero		1


	//   ....[11]....
        /*01b8*/ 	.word	0x00000680
        /*01bc*/ 	.word	0x000000ff
        /*01c0*/ 	.word	0x000000c0
        /*01c4*/ 	.short	0x0100
        /*01c6*/ 	.byte	0x05
	.zero		1


	//   ....[12]....
        /*01c8*/ 	.word	0x00000690
        /*01cc*/ 	.word	0x000000ff
        /*01d0*/ 	.word	0x00000030
        /*01d4*/ 	.short	0x0100
        /*01d6*/ 	.byte	0x05
	.zero		1


	//   ....[13]....
        /*01d8*/ 	.word	0x000006a0
        /*01dc*/ 	.word	0x000000ff
        /*01e0*/ 	.word	0x000000c8
        /*01e4*/ 	.short	0x0100
        /*01e6*/ 	.byte	0x05
	.zero		1


	//   ....[14]....
        /*01e8*/ 	.word	0x000006b0
        /*01ec*/ 	.word	0x000000ff
        /*01f0*/ 	.word	0x00000038
        /*01f4*/ 	.short	0x0100
        /*01f6*/ 	.byte	0x05
	.zero		1


	//   ....[15]....
        /*01f8*/ 	.word	0x000006c0
        /*01fc*/ 	.word	0x000000ff
        /*0200*/ 	.word	0x000000d0
        /*0204*/ 	.short	0x0100
        /*0206*/ 	.byte	0x05
	.zero		1


	//   ....[16]....
        /*0208*/ 	.word	0x000006d0
        /*020c*/ 	.word	0x000000ff
        /*0210*/ 	.word	0x00000040
        /*0214*/ 	.short	0x0100
        /*0216*/ 	.byte	0x05
	.zero		1


	//   ....[17]....
        /*0218*/ 	.word	0x000006e0
        /*021c*/ 	.word	0x000000ff
        /*0220*/ 	.word	0x000000d8
        /*0224*/ 	.short	0x0100
        /*0226*/ 	.byte	0x05
	.zero		1


	//   ....[18]....
        /*0228*/ 	.word	0x000006f0
        /*022c*/ 	.word	0x000000ff
        /*0230*/ 	.word	0x00000048
        /*0234*/ 	.short	0x0100
        /*0236*/ 	.byte	0x05
	.zero		1


	//   ....[19]....
        /*0238*/ 	.word	0x00000700
        /*023c*/ 	.word	0x000000ff
        /*0240*/ 	.word	0x000000e0
        /*0244*/ 	.short	0x0100
        /*0246*/ 	.byte	0x05
	.zero		1


	//   ....[20]....
        /*0248*/ 	.word	0x00000710
        /*024c*/ 	.word	0x000000ff
        /*0250*/ 	.word	0x00000050
        /*0254*/ 	.short	0x0100
        /*0256*/ 	.byte	0x05
	.zero		1


	//   ....[21]....
        /*0258*/ 	.word	0x00000720
        /*025c*/ 	.word	0x000000ff
        /*0260*/ 	.word	0x000000e8
        /*0264*/ 	.short	0x0100
        /*0266*/ 	.byte	0x05
	.zero		1


	//   ....[22]....
        /*0268*/ 	.word	0x00000730
        /*026c*/ 	.word	0x000000ff
        /*0270*/ 	.word	0x00000058
        /*0274*/ 	.short	0x0100
        /*0276*/ 	.byte	0x05
	.zero		1


	//   ....[23]....
        /*0278*/ 	.word	0x00000740
        /*027c*/ 	.word	0x000000ff
        /*0280*/ 	.word	0x000000f0
        /*0284*/ 	.short	0x0100
        /*0286*/ 	.byte	0x05
	.zero		1


	//   ....[24]....
        /*0288*/ 	.word	0x00000750
        /*028c*/ 	.word	0x000000ff
        /*0290*/ 	.word	0x00000060
        /*0294*/ 	.short	0x0100
        /*0296*/ 	.byte	0x05
	.zero		1


	//   ....[25]....
        /*0298*/ 	.word	0x00000760
        /*029c*/ 	.word	0x000000ff
        /*02a0*/ 	.word	0x000000f8
        /*02a4*/ 	.short	0x0100
        /*02a6*/ 	.byte	0x05
	.zero		1


	//   ....[26]....
        /*02a8*/ 	.word	0x00000770
        /*02ac*/ 	.word	0x000000ff
        /*02b0*/ 	.word	0x00000068
        /*02b4*/ 	.short	0x0100
        /*02b6*/ 	.byte	0x05
	.zero		1


	//   ....[27]....
        /*02b8*/ 	.word	0x00000780
        /*02bc*/ 	.word	0x000000ff
        /*02c0*/ 	.word	0x00000100
        /*02c4*/ 	.short	0x0100
        /*02c6*/ 	.byte	0x05
	.zero		1


	//   ....[28]....
        /*02c8*/ 	.word	0x00000790
        /*02cc*/ 	.word	0x000000ff
        /*02d0*/ 	.word	0x00000070
        /*02d4*/ 	.short	0x0100
        /*02d6*/ 	.byte	0x05
	.zero		1


	//   ....[29]....
        /*02d8*/ 	.word	0x000007a0
        /*02dc*/ 	.word	0x000000ff
        /*02e0*/ 	.word	0x00000108
        /*02e4*/ 	.short	0x0100
        /*02e6*/ 	.byte	0x05
	.zero		1


	//   ....[30]....
        /*02e8*/ 	.word	0x000007b0
        /*02ec*/ 	.word	0x000000ff
        /*02f0*/ 	.word	0x00000078
        /*02f4*/ 	.short	0x0100
        /*02f6*/ 	.byte	0x05
	.zero		1


	//   ....[31]....
        /*02f8*/ 	.word	0x000007c0
        /*02fc*/ 	.word	0x000000ff
        /*0300*/ 	.word	0x00000110
        /*0304*/ 	.short	0x0100
        /*0306*/ 	.byte	0x05
	.zero		1


	//   ....[32]....
        /*0308*/ 	.word	0x000007d0
        /*030c*/ 	.word	0x000000ff
        /*0310*/ 	.word	0x00000080
        /*0314*/ 	.short	0x0100
        /*0316*/ 	.byte	0x05
	.zero		1


	//   ....[33]....
        /*0318*/ 	.word	0x000007e0
        /*031c*/ 	.word	0x000000ff
        /*0320*/ 	.word	0x00000118
        /*0324*/ 	.short	0x0100
        /*0326*/ 	.byte	0x05
	.zero		1


	//   ....[34]....
        /*0328*/ 	.word	0x000007f0
        /*032c*/ 	.word	0x000000ff
        /*0330*/ 	.word	0x00000088
        /*0334*/ 	.short	0x0100
        /*0336*/ 	.byte	0x05
	.zero		1


	//   ....[35]....
        /*0338*/ 	.word	0x00000800
        /*033c*/ 	.word	0x000000ff
        /*0340*/ 	.word	0x00000120
        /*0344*/ 	.short	0x0100
        /*0346*/ 	.byte	0x05
	.zero		1


	//   ....[36]....
        /*0348*/ 	.word	0x00000810
        /*034c*/ 	.word	0x000000ff
        /*0350*/ 	.word	0x00000090
        /*0354*/ 	.short	0x0100
        /*0356*/ 	.byte	0x05
	.zero		1


	//   ....[37]....
        /*0358*/ 	.word	0x00000820
        /*035c*/ 	.word	0x000000ff
        /*0360*/ 	.word	0x00000128
        /*0364*/ 	.short	0x0100
        /*0366*/ 	.byte	0x05
	.zero		1


	//   ....[38]....
        /*0368*/ 	.word	0x00000960
        /*036c*/ 	.word	0x000000ff
        /*0370*/ 	.word	0x00000130
        /*0374*/ 	.short	0x0100
        /*0376*/ 	.byte	0x07
	.zero		1


	//   ....[39]....
        /*0378*/ 	.word	0x00000970
        /*037c*/ 	.word	0x000000ff
        /*0380*/ 	.word	0x00000150
        /*0384*/ 	.short	0x0100
        /*0386*/ 	.byte	0x07
	.zero		1


	//   ....[40]....
        /*0388*/ 	.word	0x00000980
        /*038c*/ 	.word	0x000000ff
        /*0390*/ 	.word	0x00000138
        /*0394*/ 	.short	0x0100
        /*0396*/ 	.byte	0x07
	.zero		1


	//   ....[41]....
        /*0398*/ 	.word	0x00000990
        /*039c*/ 	.word	0x000000ff
        /*03a0*/ 	.word	0x00000158
        /*03a4*/ 	.short	0x0100
        /*03a6*/ 	.byte	0x07
	.zero		1


	//   ....[42]....
        /*03a8*/ 	.word	0x000009a0
        /*03ac*/ 	.word	0x000000ff
        /*03b0*/ 	.word	0x00000140
        /*03b4*/ 	.short	0x0100
        /*03b6*/ 	.byte	0x07
	.zero		1


	//   ....[43]....
        /*03b8*/ 	.word	0x000009b0
        /*03bc*/ 	.word	0x000000ff
        /*03c0*/ 	.word	0x00000160
        /*03c4*/ 	.short	0x0100
        /*03c6*/ 	.byte	0x07
	.zero		1


	//   ....[44]....
        /*03c8*/ 	.word	0x000009c0
        /*03cc*/ 	.word	0x000000ff
        /*03d0*/ 	.word	0x00000148
        /*03d4*/ 	.short	0x0100
        /*03d6*/ 	.byte	0x07
	.zero		1


	//   ....[45]....
        /*03d8*/ 	.word	0x000009d0
        /*03dc*/ 	.word	0x000000ff
        /*03e0*/ 	.word	0x00000168
        /*03e4*/ 	.short	0x0100
        /*03e6*/ 	.byte	0x07
	.zero		1


	//   ....[46]....
        /*03e8*/ 	.word	0x00000ac0
        /*03ec*/ 	.word	0x000000ff
        /*03f0*/ 	.word	0x00000170
        /*03f4*/ 	.short	0x0100
        /*03f6*/ 	.byte	0x05
	.zero		1


	//   ....[47]....
        /*03f8*/ 	.word	0x00000ad0
        /*03fc*/ 	.word	0x000000ff
        /*0400*/ 	.word	0x00000178
        /*0404*/ 	.short	0x0100
        /*0406*/ 	.byte	0x05
	.zero		1


	//   ....[48]....
        /*0408*/ 	.word	0x00000c10
        /*040c*/ 	.word	0x000000ff
        /*0410*/ 	.word	0x00000180
        /*0414*/ 	.short	0x0100
        /*0416*/ 	.byte	0x05
	.zero		1


	//   ....[49]....
        /*0418*/ 	.word	0x00000c20
        /*041c*/ 	.word	0x000000ff
        /*0420*/ 	.word	0x00000190
        /*0424*/ 	.short	0x0100
        /*0426*/ 	.byte	0x05
	.zero		1


	//   ....[50]....
        /*0428*/ 	.word	0x00000c30
        /*042c*/ 	.word	0x000000ff
        /*0430*/ 	.word	0x00000188
        /*0434*/ 	.short	0x0100
        /*0436*/ 	.byte	0x05
	.zero		1


	//   ....[51]....
        /*0438*/ 	.word	0x00000c40
        /*043c*/ 	.word	0x000000ff
        /*0440*/ 	.word	0x00000198
        /*0444*/ 	.short	0x0100
        /*0446*/ 	.byte	0x05
	.zero		1


	//   ....[52]....
        /*0448*/ 	.word	0x00000d70
        /*044c*/ 	.word	0x000000ff
        /*0450*/ 	.word	0x000001a0
        /*0454*/ 	.short	0x0100
        /*0456*/ 	.byte	0x07
	.zero		1


	//   ....[53]....
        /*0458*/ 	.word	0x00000d80
        /*045c*/ 	.word	0x000000ff
        /*0460*/ 	.word	0x000001c0
        /*0464*/ 	.short	0x0100
        /*0466*/ 	.byte	0x07
	.zero		1


	//   ....[54]....
        /*0468*/ 	.word	0x00000d90
        /*046c*/ 	.word	0x000000ff
        /*0470*/ 	.word	0x000001a8
        /*0474*/ 	.short	0x0100
        /*0476*/ 	.byte	0x07
	.zero		1


	//   ....[55]....
        /*0478*/ 	.word	0x00000da0
        /*047c*/ 	.word	0x000000ff
        /*0480*/ 	.word	0x000001c8
        /*0484*/ 	.short	0x0100
        /*0486*/ 	.byte	0x07
	.zero		1


	//   ....[56]....
        /*0488*/ 	.word	0x00000db0
        /*048c*/ 	.word	0x000000ff
        /*0490*/ 	.word	0x000001b0
        /*0494*/ 	.short	0x0100
        /*0496*/ 	.byte	0x07
	.zero		1


	//   ....[57]....
        /*0498*/ 	.word	0x00000dc0
        /*049c*/ 	.word	0x000000ff
        /*04a0*/ 	.word	0x000001d0
        /*04a4*/ 	.short	0x0100
        /*04a6*/ 	.byte	0x07
	.zero		1


	//   ....[58]....
        /*04a8*/ 	.word	0x00000dd0
        /*04ac*/ 	.word	0x000000ff
        /*04b0*/ 	.word	0x000001b8
        /*04b4*/ 	.short	0x0100
        /*04b6*/ 	.byte	0x07
	.zero		1


	//   ....[59]....
        /*04b8*/ 	.word	0x00000de0
        /*04bc*/ 	.word	0x000000ff
        /*04c0*/ 	.word	0x000001d8
        /*04c4*/ 	.short	0x0100
        /*04c6*/ 	.byte	0x07
	.zero		1


	//   ....[60]....
        /*04c8*/ 	.word	0x00000ed0
        /*04cc*/ 	.word	0x000000ff
        /*04d0*/ 	.word	0x000001e0
        /*04d4*/ 	.short	0x0100
        /*04d6*/ 	.byte	0x05
	.zero		1


	//   ....[61]....
        /*04d8*/ 	.word	0x00000ee0
        /*04dc*/ 	.word	0x000000ff
        /*04e0*/ 	.word	0x000001f0
        /*04e4*/ 	.short	0x0100
        /*04e6*/ 	.byte	0x05
	.zero		1


	//   ....[62]....
        /*04e8*/ 	.word	0x00000ef0
        /*04ec*/ 	.word	0x000000ff
        /*04f0*/ 	.word	0x000001e8
        /*04f4*/ 	.short	0x0100
        /*04f6*/ 	.byte	0x05
	.zero		1


	//   ....[63]....
        /*04f8*/ 	.word	0x00000f00
        /*04fc*/ 	.word	0x000000ff
        /*0500*/ 	.word	0x000001f8
        /*0504*/ 	.short	0x0100
        /*0506*/ 	.byte	0x05
	.zero		1


	//   ....[64]....
        /*0508*/ 	.word	0x000017d0
        /*050c*/ 	.word	0x00000002
        /*0510*/ 	.word	0x000001f0
        /*0514*/ 	.short	0x010a
        /*0516*/ 	.byte	0xff
	.zero		1


	//   ....[65]....
        /*0518*/ 	.word	0x00001800
        /*051c*/ 	.word	0x00000002
        /*0520*/ 	.word	0x000001e0
        /*0524*/ 	.short	0x0101
        /*0526*/ 	.byte	0xff
	.zero		1


	//   ....[66]....
        /*0528*/ 	.word	0x000018d0
        /*052c*/ 	.word	0x000000ff
        /*0530*/ 	.word	0x00000098
        /*0534*/ 	.short	0x010a
        /*0536*/ 	.byte	0x08
	.zero		1


	//   ....[67]....
        /*0538*/ 	.word	0x00001970
        /*053c*/ 	.word	0x000000ff
        /*0540*/ 	.word	0x00000098
        /*0544*/ 	.short	0x010a
        /*0546*/ 	.byte	0x21
	.zero		1


	//   ....[68]....
        /*0548*/ 	.word	0x00001ac0
        /*054c*/ 	.word	0x000000ff
        /*0550*/ 	.word	0x00000098
        /*0554*/ 	.short	0x010a
        /*0556*/ 	.byte	0x08
	.zero		1


	//   ....[69]....
        /*0558*/ 	.word	0x00001bd0
        /*055c*/ 	.word	0x000000ff
        /*0560*/ 	.word	0x00000178
        /*0564*/ 	.short	0x0101
        /*0566*/ 	.byte	0x04
	.zero		1


	//   ....[70]....
        /*0568*/ 	.word	0x00001bf0
        /*056c*/ 	.word	0x000000ff
        /*0570*/ 	.word	0x00000098
        /*0574*/ 	.short	0x010a
        /*0576*/ 	.byte	0x08
	.zero		1


	//   ....[71]....
        /*0578*/ 	.word	0x00001c70
        /*057c*/ 	.word	0x000000ff
        /*0580*/ 	.word	0x00000098
        /*0584*/ 	.short	0x010a
        /*0586*/ 	.byte	0x11
	.zero		1


	//   ....[72]....
        /*0588*/ 	.word	0x00001dc0
        /*058c*/ 	.word	0x000000ff
        /*0590*/ 	.word	0x00000098
        /*0594*/ 	.short	0x010a
        /*0596*/ 	.byte	0x08
	.zero		1


	//   ....[73]....
        /*0598*/ 	.word	0x00001f00
        /*059c*/ 	.word	0x00000002
        /*05a0*/ 	.word	0x00000180
        /*05a4*/ 	.short	0x010a
        /*05a6*/ 	.byte	0xff
	.zero		1


	//   ....[74]....
        /*05a8*/ 	.word	0x00001fc0
        /*05ac*/ 	.word	0x00000002
        /*05b0*/ 	.word	0x00000000
        /*05b4*/ 	.short	0x0101
        /*05b6*/ 	.byte	0xff
	.zero		1


	//   ....[75]....
        /*05b8*/ 	.word	0x00002520
        /*05bc*/ 	.word	0x000000ff
        /*05c0*/ 	.word	0x00000000
        /*05c4*/ 	.short	0x010a
        /*05c6*/ 	.byte	0x05
	.zero		1


	//   ....[76]....
        /*05c8*/ 	.word	0x000025b0
        /*05cc*/ 	.word	0x000000ff
        /*05d0*/ 	.word	0x00000000
        /*05d4*/ 	.short	0x010a
        /*05d6*/ 	.byte	0x05
	.zero		1


	//   ....[77]....
        /*05d8*/ 	.word	0x00002640
        /*05dc*/ 	.word	0x000000ff
        /*05e0*/ 	.word	0x00000000
        /*05e4*/ 	.short	0x010a
        /*05e6*/ 	.byte	0x05
	.zero		1


	//   ....[78]....
        /*05e8*/ 	.word	0x000026d0
        /*05ec*/ 	.word	0x000000ff
        /*05f0*/ 	.word	0x00000000
        /*05f4*/ 	.short	0x010a
        /*05f6*/ 	.byte	0x05
	.zero		1


	//   ....[79]....
        /*05f8*/ 	.word	0x00002760
        /*05fc*/ 	.word	0x000000ff
        /*0600*/ 	.word	0x00000000
        /*0604*/ 	.short	0x010a
        /*0606*/ 	.byte	0x05
	.zero		1


	//   ....[80]....
        /*0608*/ 	.word	0x000027f0
        /*060c*/ 	.word	0x000000ff
        /*0610*/ 	.word	0x00000000
        /*0614*/ 	.short	0x010a
        /*0616*/ 	.byte	0x05
	.zero		1


	//   ....[81]....
        /*0618*/ 	.word	0x00002880
        /*061c*/ 	.word	0x000000ff
        /*0620*/ 	.word	0x00000000
        /*0624*/ 	.short	0x010a
        /*0626*/ 	.byte	0x05
	.zero		1


	//   ....[82]....
        /*0628*/ 	.word	0x00002910
        /*062c*/ 	.word	0x000000ff
        /*0630*/ 	.word	0x00000000
        /*0634*/ 	.short	0x010a
        /*0636*/ 	.byte	0x05
	.zero		1


	//   ....[83]....
        /*0638*/ 	.word	0x000029a0
        /*063c*/ 	.word	0x000000ff
        /*0640*/ 	.word	0x00000000
        /*0644*/ 	.short	0x010a
        /*0646*/ 	.byte	0x05
	.zero		1


	//   ....[84]....
        /*0648*/ 	.word	0x00002a30
        /*064c*/ 	.word	0x000000ff
        /*0650*/ 	.word	0x00000000
        /*0654*/ 	.short	0x010a
        /*0656*/ 	.byte	0x05
	.zero		1


	//   ....[85]....
        /*0658*/ 	.word	0x00002ac0
        /*065c*/ 	.word	0x000000ff
        /*0660*/ 	.word	0x00000000
        /*0664*/ 	.short	0x010a
        /*0666*/ 	.byte	0x05
	.zero		1


	//   ....[86]....
        /*0668*/ 	.word	0x00002b50
        /*066c*/ 	.word	0x000000ff
        /*0670*/ 	.word	0x00000000
        /*0674*/ 	.short	0x010a
        /*0676*/ 	.byte	0x05
	.zero		1


	//   ....[87]....
        /*0678*/ 	.word	0x00002be0
        /*067c*/ 	.word	0x000000ff
        /*0680*/ 	.word	0x00000000
        /*0684*/ 	.short	0x010a
        /*0686*/ 	.byte	0x05
	.zero		1


	//   ....[88]....
        /*0688*/ 	.word	0x00002c70
        /*068c*/ 	.word	0x000000ff
        /*0690*/ 	.word	0x00000000
        /*0694*/ 	.short	0x010a
        /*0696*/ 	.byte	0x05
	.zero		1


	//   ....[89]....
        /*0698*/ 	.word	0x00002d00
        /*069c*/ 	.word	0x000000ff
        /*06a0*/ 	.word	0x00000000
        /*06a4*/ 	.short	0x010a
        /*06a6*/ 	.byte	0x05
	.zero		1


	//   ....[90]....
        /*06a8*/ 	.word	0x00002d90
        /*06ac*/ 	.word	0x000000ff
        /*06b0*/ 	.word	0x00000000
        /*06b4*/ 	.short	0x010a
        /*06b6*/ 	.byte	0x05
	.zero		1


	//   ....[91]....
        /*06b8*/ 	.word	0x00002e20
        /*06bc*/ 	.word	0x000000ff
        /*06c0*/ 	.word	0x00000000
        /*06c4*/ 	.short	0x010a
        /*06c6*/ 	.byte	0x05
	.zero		1


	//   ....[92]....
        /*06c8*/ 	.word	0x00002eb0
        /*06cc*/ 	.word	0x000000ff
        /*06d0*/ 	.word	0x00000000
        /*06d4*/ 	.short	0x010a
        /*06d6*/ 	.byte	0x05
	.zero		1


	//   ....[93]....
        /*06d8*/ 	.word	0x00002f50
        /*06dc*/ 	.word	0x00000000
        /*06e0*/ 	.word	0x00000000
        /*06e4*/ 	.short	0x010a
        /*06e6*/ 	.byte	0xff
	.zero		1


	//   ....[94]....
        /*06e8*/ 	.word	0x00003070
        /*06ec*/ 	.word	0x00000000
        /*06f0*/ 	.word	0x000001e0
        /*06f4*/ 	.short	0x010a
        /*06f6*/ 	.byte	0xff
	.zero		1


	//   ....[95]....
        /*06f8*/ 	.word	0x000030e0
        /*06fc*/ 	.word	0x00000000
        /*0700*/ 	.word	0x00000000
        /*0704*/ 	.short	0x0101
        /*0706*/ 	.byte	0xff
	.zero		1


	//   ....[96]....
        /*0708*/ 	.word	0x00003100
        /*070c*/ 	.word	0x000000ff
        /*0710*/ 	.word	0x00000190
        /*0714*/ 	.short	0x010a
        /*0716*/ 	.byte	0x05
	.zero		1


	//   ....[97]....
        /*0718*/ 	.word	0x00003220
        /*071c*/ 	.word	0x00000000
        /*0720*/ 	.word	0x00000180
        /*0724*/ 	.short	0x010a
        /*0726*/ 	.byte	0xff
	.zero		1


	//   ....[98]....
        /*0728*/ 	.word	0x00003320
        /*072c*/ 	.word	0x00000000
        /*0730*/ 	.word	0x00000000
        /*0734*/ 	.short	0x0101
        /*0736*/ 	.byte	0xff
	.zero		1


	//   ....[99]....
        /*0738*/ 	.word	0x000033b0
        /*073c*/ 	.word	0x000000ff
        /*0740*/ 	.word	0x00000190
        /*0744*/ 	.short	0x0106
        /*0746*/ 	.byte	0x05
	.zero		1


	//   ....[100]....
        /*0748*/ 	.word	0x000033d0
        /*074c*/ 	.word	0x000000ff
        /*0750*/ 	.word	0x00000190
        /*0754*/ 	.short	0x010a
        /*0756*/ 	.byte	0x05
	.zero		1


	//   ....[101]....
        /*0758*/ 	.word	0x00003460
        /*075c*/ 	.word	0x000000ff
        /*0760*/ 	.word	0x00000190
        /*0764*/ 	.short	0x0106
        /*0766*/ 	.byte	0x04
	.zero		1


	//   ....[102]....
        /*0768*/ 	.word	0x000034a0
        /*076c*/ 	.word	0x00000000
        /*0770*/ 	.word	0x00000190
        /*0774*/ 	.short	0x010a
        /*0776*/ 	.byte	0xff
	.zero		1


	//   ....[103]....
        /*0778*/ 	.word	0x00003980
        /*077c*/ 	.word	0x00000000
        /*0780*/ 	.word	0x00000180
        /*0784*/ 	.short	0x010a
        /*0786*/ 	.byte	0xff
	.zero		1


	//   ....[104]....
        /*0788*/ 	.word	0x00003a80
        /*078c*/ 	.word	0x00000003
        /*0790*/ 	.word	0x00000000
        /*0794*/ 	.short	0x0101
        /*0796*/ 	.byte	0xff
	.zero		1


	//   ....[105]....
        /*0798*/ 	.word	0x00003a90
        /*079c*/ 	.word	0x000000ff
        /*07a0*/ 	.word	0x00000000
        /*07a4*/ 	.short	0x010a
        /*07a6*/ 	.byte	0x04
	.zero		1


	//   ....[106]....
        /*07a8*/ 	.word	0x00003ab0
        /*07ac*/ 	.word	0x000000ff
        /*07b0*/ 	.word	0x000001c0
        /*07b4*/ 	.short	0x010a
        /*07b6*/ 	.byte	0x09
	.zero		1


	//   ....[107]....
        /*07b8*/ 	.word	0x00003bf0
        /*07bc*/ 	.word	0x000000ff
        /*07c0*/ 	.word	0x00000000
        /*07c4*/ 	.short	0x010a
        /*07c6*/ 	.byte	0x07
	.zero		1


	//   ....[108]....
        /*07c8*/ 	.word	0x00003d20
        /*07cc*/ 	.word	0x000000ff
        /*07d0*/ 	.word	0x00000000
        /*07d4*/ 	.short	0x010a
        /*07d6*/ 	.byte	0x04
	.zero		1


	//   ....[109]....
        /*07d8*/ 	.word	0x00003ed0
        /*07dc*/ 	.word	0x000000ff
        /*07e0*/ 	.word	0x00000000
        /*07e4*/ 	.short	0x010a
        /*07e6*/ 	.byte	0x05
	.zero		1


	//   ....[110]....
        /*07e8*/ 	.word	0x00003f60
        /*07ec*/ 	.word	0x000000ff
        /*07f0*/ 	.word	0x00000000
        /*07f4*/ 	.short	0x010a
        /*07f6*/ 	.byte	0x05
	.zero		1


	//   ....[111]....
        /*07f8*/ 	.word	0x00003ff0
        /*07fc*/ 	.word	0x000000ff
        /*0800*/ 	.word	0x00000000
        /*0804*/ 	.short	0x010a
        /*0806*/ 	.byte	0x05
	.zero		1


	//   ....[112]....
        /*0808*/ 	.word	0x00004080
        /*080c*/ 	.word	0x000000ff
        /*0810*/ 	.word	0x00000000
        /*0814*/ 	.short	0x010a
        /*0816*/ 	.byte	0x07
	.zero		1


	//   ....[113]....
        /*0818*/ 	.word	0x00004500
        /*081c*/ 	.word	0x00000000
        /*0820*/ 	.word	0x00000180
        /*0824*/ 	.short	0x010a
        /*0826*/ 	.byte	0xff
	.zero		1


	//   ....[114]....
        /*0828*/ 	.word	0x000045c0
        /*082c*/ 	.word	0x00000000
        /*0830*/ 	.word	0x00000000
        /*0834*/ 	.short	0x0101
        /*0836*/ 	.byte	0xff
	.zero		1


	//   ....[115]....
        /*0838*/ 	.word	0x000048e0
        /*083c*/ 	.word	0x000000ff
        /*0840*/ 	.word	0x00000178
        /*0844*/ 	.short	0x010a
        /*0846*/ 	.byte	0x07
	.zero		1


	//   ....[116]....
        /*0848*/ 	.word	0x00004ad0
        /*084c*/ 	.word	0x000000ff
        /*0850*/ 	.word	0x00000150
        /*0854*/ 	.short	0x010a
        /*0856*/ 	.byte	0x07
	.zero		1


	//   ....[117]....
        /*0858*/ 	.word	0x00004c40
        /*085c*/ 	.word	0x000000ff
        /*0860*/ 	.word	0x00000130
        /*0864*/ 	.short	0x010b
        /*0866*/ 	.byte	0x07
	.zero		1


	//   ....[118]....
        /*0868*/ 	.word	0x00004c50
        /*086c*/ 	.word	0x000000ff
        /*0870*/ 	.word	0x00000000
        /*0874*/ 	.short	0x0101
        /*0876*/ 	.byte	0x08
	.zero		1


	//   ....[119]....
        /*0878*/ 	.word	0x00004c60
        /*087c*/ 	.word	0x000000ff
        /*0880*/ 	.word	0x00000158
        /*0884*/ 	.short	0x010a
        /*0886*/ 	.byte	0x07
	.zero		1


	//   ....[120]....
        /*0888*/ 	.word	0x00004db0
        /*088c*/ 	.word	0x000000ff
        /*0890*/ 	.word	0x00000138
        /*0894*/ 	.short	0x010b
        /*0896*/ 	.byte	0x07
	.zero		1


	//   ....[121]....
        /*0898*/ 	.word	0x00004dc0
        /*089c*/ 	.word	0x000000ff
        /*08a0*/ 	.word	0x00000000
        /*08a4*/ 	.short	0x0101
        /*08a6*/ 	.byte	0x08
	.zero		1


	//   ....[122]....
        /*08a8*/ 	.word	0x00004dd0
        /*08ac*/ 	.word	0x000000ff
        /*08b0*/ 	.word	0x00000160
        /*08b4*/ 	.short	0x010a
        /*08b6*/ 	.byte	0x07
	.zero		1


	//   ....[123]....
        /*08b8*/ 	.word	0x00004f50
        /*08bc*/ 	.word	0x000000ff
        /*08c0*/ 	.word	0x00000140
        /*08c4*/ 	.short	0x010b
        /*08c6*/ 	.byte	0x07
	.zero		1


	//   ....[124]....
        /*08c8*/ 	.word	0x00004f90
        /*08cc*/ 	.word	0x000000ff
        /*08d0*/ 	.word	0x00000000
        /*08d4*/ 	.short	0x0101
        /*08d6*/ 	.byte	0x08
	.zero		1


	//   ....[125]....
        /*08d8*/ 	.word	0x00004fd0
        /*08dc*/ 	.word	0x000000ff
        /*08e0*/ 	.word	0x00000168
        /*08e4*/ 	.short	0x010a
        /*08e6*/ 	.byte	0x07
	.zero		1


	//   ....[126]....
        /*08e8*/ 	.word	0x00005210
        /*08ec*/ 	.word	0x000000ff
        /*08f0*/ 	.word	0x00000148
        /*08f4*/ 	.short	0x010b
        /*08f6*/ 	.byte	0x07
	.zero		1


	//   ....[127]....
        /*08f8*/ 	.word	0x00005230
        /*08fc*/ 	.word	0x000000ff
        /*0900*/ 	.word	0x00000000
        /*0904*/ 	.short	0x0101
        /*0906*/ 	.byte	0x0d
	.zero		1


	//   ....[128]....
        /*0908*/ 	.word	0x00005260
        /*090c*/ 	.word	0x000000ff
        /*0910*/ 	.word	0x00000150
        /*0914*/ 	.short	0x010a
        /*0916*/ 	.byte	0x07
	.zero		1


	//   ....[129]....
        /*0918*/ 	.word	0x00005280
        /*091c*/ 	.word	0x000000ff
        /*0920*/ 	.word	0x00000158
        /*0924*/ 	.short	0x010a
        /*0926*/ 	.byte	0x07
	.zero		1


	//   ....[130]....
        /*0928*/ 	.word	0x000052a0
        /*092c*/ 	.word	0x000000ff
        /*0930*/ 	.word	0x00000160
        /*0934*/ 	.short	0x010a
        /*0936*/ 	.byte	0x07
	.zero		1


	//   ....[131]....
        /*0938*/ 	.word	0x000052e0
        /*093c*/ 	.word	0x00000000
        /*0940*/ 	.word	0x00000168
        /*0944*/ 	.short	0x010a
        /*0946*/ 	.byte	0xff
	.zero		1


	//   ....[132]....
        /*0948*/ 	.word	0x00005640
        /*094c*/ 	.word	0x00000000
        /*0950*/ 	.word	0x00000180
        /*0954*/ 	.short	0x010a
        /*0956*/ 	.byte	0xff
	.zero		1


	//   ....[133]....
        /*0958*/ 	.word	0x00005750
        /*095c*/ 	.word	0x00000000
        /*0960*/ 	.word	0x00000000
        /*0964*/ 	.short	0x0101
        /*0966*/ 	.byte	0xff
	.zero		1


	//   ....[134]....
        /*0968*/ 	.word	0x000061d0
        /*096c*/ 	.word	0x000000ff
        /*0970*/ 	.word	0x00000130
        /*0974*/ 	.short	0x010a
        /*0976*/ 	.byte	0x30
	.zero		1


	//   ....[135]....
        /*0978*/ 	.word	0x00006210
        /*097c*/ 	.word	0x00000040
        /*0980*/ 	.word	0x000001a0
        /*0984*/ 	.short	0x010a
        /*0986*/ 	.byte	0xff
	.zero		1


	//   ....[136]....
        /*0988*/ 	.word	0x00006380
        /*098c*/ 	.word	0x000000ff
        /*0990*/ 	.word	0x00000130
        /*0994*/ 	.short	0x010a
        /*0996*/ 	.byte	0x30
	.zero		1


	//   ....[137]....
        /*0998*/ 	.word	0x00006480
        /*099c*/ 	.word	0x00000040
        /*09a0*/ 	.word	0x000001a0
        /*09a4*/ 	.short	0x010a
        /*09a6*/ 	.byte	0xff
	.zero		1


	//   ....[138]....
        /*09a8*/ 	.word	0x00006f80
        /*09ac*/ 	.word	0x00000000
        /*09b0*/ 	.word	0x00000000
        /*09b4*/ 	.short	0x0101
        /*09b6*/ 	.byte	0xff
	.zero		1


	//   ....[139]....
        /*09b8*/ 	.word	0x00006f90
        /*09bc*/ 	.word	0x00000002
        /*09c0*/ 	.word	0x00000130
        /*09c4*/ 	.short	0x010a
        /*09c6*/ 	.byte	0xff
	.zero		1


	//   ....[140]....
        /*09c8*/ 	.word	0x00007060
        /*09cc*/ 	.word	0x00000002
        /*09d0*/ 	.word	0x00000130
        /*09d4*/ 	.short	0x010a
        /*09d6*/ 	.byte	0xff
	.zero		1


	//   ....[141]....
        /*09d8*/ 	.word	0x00007be0
        /*09dc*/ 	.word	0x0000004a
        /*09e0*/ 	.word	0x00000000
        /*09e4*/ 	.short	0x0101
        /*09e6*/ 	.byte	0xff
	.zero		1


	//   ....[142]....
        /*09e8*/ 	.word	0x00007c00
        /*09ec*/ 	.word	0x00000000
        /*09f0*/ 	.word	0x00000130
        /*09f4*/ 	.short	0x010a
        /*09f6*/ 	.byte	0xff
	.zero		1


	//   ....[143]....
        /*09f8*/ 	.word	0x00007cc0
        /*09fc*/ 	.word	0x00000000
        /*0a00*/ 	.word	0x00000130
        /*0a04*/ 	.short	0x010a
        /*0a06*/ 	.byte	0xff
	.zero		1


	//   ....[144]....
        /*0a08*/ 	.word	0x00008840
        /*0a0c*/ 	.word	0x0000004a
        /*0a10*/ 	.word	0x00000000
        /*0a14*/ 	.short	0x0101
        /*0a16*/ 	.byte	0xff
	.zero		1


	//   ....[145]....
        /*0a18*/ 	.word	0x00008860
        /*0a1c*/ 	.word	0x00000002
        /*0a20*/ 	.word	0x00000130
        /*0a24*/ 	.short	0x010a
        /*0a26*/ 	.byte	0xff
	.zero		1


	//   ....[146]....
        /*0a28*/ 	.word	0x00008920
        /*0a2c*/ 	.word	0x00000002
        /*0a30*/ 	.word	0x00000130
        /*0a34*/ 	.short	0x010a
        /*0a36*/ 	.byte	0xff
	.zero		1


	//   ....[147]....
        /*0a38*/ 	.word	0x00008c80
        /*0a3c*/ 	.word	0x000000ff
        /*0a40*/ 	.word	0x00000000
        /*0a44*/ 	.short	0x0101
        /*0a46*/ 	.byte	0x05
	.zero		1


	//   ....[148]....
        /*0a48*/ 	.word	0x00009500
        /*0a4c*/ 	.word	0x00000000
        /*0a50*/ 	.word	0x00000000
        /*0a54*/ 	.short	0x0101
        /*0a56*/ 	.byte	0xff
	.zero		1


	//   ....[149]....
        /*0a58*/ 	.word	0x00009770
        /*0a5c*/ 	.word	0x000000ff
        /*0a60*/ 	.word	0x00000000
        /*0a64*/ 	.short	0x0101
        /*0a66*/ 	.byte	0x04
	.zero		1


	//   ....[150]....
        /*0a68*/ 	.word	0x00009790
        /*0a6c*/ 	.word	0x00000002
        /*0a70*/ 	.word	0x000001f0
        /*0a74*/ 	.short	0x010a
        /*0a76*/ 	.byte	0xff
	.zero		1


	//   ....[151]....
        /*0a78*/ 	.word	0x000097f0
        /*0a7c*/ 	.word	0x00000002
        /*0a80*/ 	.word	0x00000098
        /*0a84*/ 	.short	0x010a
        /*0a86*/ 	.byte	0xff
	.zero		1


	//   ....[152]....
        /*0a88*/ 	.word	0x00009850
        /*0a8c*/ 	.word	0x00000002
        /*0a90*/ 	.word	0x00000098
        /*0a94*/ 	.short	0x010a
        /*0a96*/ 	.byte	0xff
	.zero		1


	//   ....[153]....
        /*0a98*/ 	.word	0x000098a0
        /*0a9c*/ 	.word	0x00000002
        /*0aa0*/ 	.word	0x00000180
        /*0aa4*/ 	.short	0x010a
        /*0aa6*/ 	.byte	0xff
	.zero		1


	//   ....[154]....
        /*0aa8*/ 	.word	0x00009900
        /*0aac*/ 	.word	0x00000000
        /*0ab0*/ 	.word	0x00000000
        /*0ab4*/ 	.short	0x010a
        /*0ab6*/ 	.byte	0xff
	.zero		1


	//   ....[155]....
        /*0ab8*/ 	.word	0x00009960
        /*0abc*/ 	.word	0x00000000
        /*0ac0*/ 	.word	0x00000000
        /*0ac4*/ 	.short	0x010a
        /*0ac6*/ 	.byte	0xff
	.zero		1


	//   ....[156]....
        /*0ac8*/ 	.word	0x000099c0
        /*0acc*/ 	.word	0x00000000
        /*0ad0*/ 	.word	0x00000000
        /*0ad4*/ 	.short	0x010a
        /*0ad6*/ 	.byte	0xff
	.zero		1


	//   ....[157]....
        /*0ad8*/ 	.word	0x00009a20
        /*0adc*/ 	.word	0x00000000
        /*0ae0*/ 	.word	0x00000000
        /*0ae4*/ 	.short	0x010a
        /*0ae6*/ 	.byte	0xff
	.zero		1


	//   ....[158]....
        /*0ae8*/ 	.word	0x00009a80
        /*0aec*/ 	.word	0x00000000
        /*0af0*/ 	.word	0x00000000
        /*0af4*/ 	.short	0x010a
        /*0af6*/ 	.byte	0xff
	.zero		1


	//   ....[159]....
        /*0af8*/ 	.word	0x00009ae0
        /*0afc*/ 	.word	0x00000000
        /*0b00*/ 	.word	0x00000000
        /*0b04*/ 	.short	0x010a
        /*0b06*/ 	.byte	0xff
	.zero		1


	//   ....[160]....
        /*0b08*/ 	.word	0x00009b40
        /*0b0c*/ 	.word	0x00000000
        /*0b10*/ 	.word	0x00000000
        /*0b14*/ 	.short	0x010a
        /*0b16*/ 	.byte	0xff
	.zero		1


	//   ....[161]....
        /*0b18*/ 	.word	0x00009ba0
        /*0b1c*/ 	.word	0x00000000
        /*0b20*/ 	.word	0x00000000
        /*0b24*/ 	.short	0x010a
        /*0b26*/ 	.byte	0xff
	.zero		1


	//   ....[162]....
        /*0b28*/ 	.word	0x00009c00
        /*0b2c*/ 	.word	0x00000000
        /*0b30*/ 	.word	0x00000000
        /*0b34*/ 	.short	0x010a
        /*0b36*/ 	.byte	0xff
	.zero		1


	//   ....[163]....
        /*0b38*/ 	.word	0x00009c60
        /*0b3c*/ 	.word	0x00000000
        /*0b40*/ 	.word	0x00000000
        /*0b44*/ 	.short	0x010a
        /*0b46*/ 	.byte	0xff
	.zero		1


	//   ....[164]....
        /*0b48*/ 	.word	0x00009cc0
        /*0b4c*/ 	.word	0x00000000
        /*0b50*/ 	.word	0x00000000
        /*0b54*/ 	.short	0x010a
        /*0b56*/ 	.byte	0xff
	.zero		1


	//   ....[165]....
        /*0b58*/ 	.word	0x00009d20
        /*0b5c*/ 	.word	0x00000000
        /*0b60*/ 	.word	0x00000000
        /*0b64*/ 	.short	0x010a
        /*0b66*/ 	.byte	0xff
	.zero		1


	//   ....[166]....
        /*0b68*/ 	.word	0x00009d80
        /*0b6c*/ 	.word	0x00000000
        /*0b70*/ 	.word	0x00000000
        /*0b74*/ 	.short	0x010a
        /*0b76*/ 	.byte	0xff
	.zero		1


	//   ....[167]....
        /*0b78*/ 	.word	0x00009de0
        /*0b7c*/ 	.word	0x00000000
        /*0b80*/ 	.word	0x00000000
        /*0b84*/ 	.short	0x010a
        /*0b86*/ 	.byte	0xff
	.zero		1


	//   ....[168]....
        /*0b88*/ 	.word	0x00009e40
        /*0b8c*/ 	.word	0x00000000
        /*0b90*/ 	.word	0x00000000
        /*0b94*/ 	.short	0x010a
        /*0b96*/ 	.byte	0xff
	.zero		1


	//   ....[169]....
        /*0b98*/ 	.word	0x00009ea0
        /*0b9c*/ 	.word	0x00000000
        /*0ba0*/ 	.word	0x00000000
        /*0ba4*/ 	.short	0x010a
        /*0ba6*/ 	.byte	0xff
	.zero		1


	//   ....[170]....
        /*0ba8*/ 	.word	0x00009f00
        /*0bac*/ 	.word	0x00000000
        /*0bb0*/ 	.word	0x00000000
        /*0bb4*/ 	.short	0x010a
        /*0bb6*/ 	.byte	0xff
	.zero		1


	//   ....[171]....
        /*0bb8*/ 	.word	0x00009f60
        /*0bbc*/ 	.word	0x00000000
        /*0bc0*/ 	.word	0x00000000
        /*0bc4*/ 	.short	0x010a
        /*0bc6*/ 	.byte	0xff
	.zero		1


	//   ....[172]....
        /*0bc8*/ 	.word	0x00009fb0
        /*0bcc*/ 	.word	0x00000000
        /*0bd0*/ 	.word	0x000001e0
        /*0bd4*/ 	.short	0x010a
        /*0bd6*/ 	.byte	0xff
	.zero		1


	//   ....[173]....
        /*0bd8*/ 	.word	0x0000a010
        /*0bdc*/ 	.word	0x00000000
        /*0be0*/ 	.word	0x00000190
        /*0be4*/ 	.short	0x010a
        /*0be6*/ 	.byte	0xff
	.zero		1


	//   ....[174]....
        /*0be8*/ 	.word	0x0000a060
        /*0bec*/ 	.word	0x00000000
        /*0bf0*/ 	.word	0x00000180
        /*0bf4*/ 	.short	0x010a
        /*0bf6*/ 	.byte	0xff
	.zero		1


	//   ....[175]....
        /*0bf8*/ 	.word	0x0000a0c0
        /*0bfc*/ 	.word	0x00000000
        /*0c00*/ 	.word	0x00000190
        /*0c04*/ 	.short	0x010a
        /*0c06*/ 	.byte	0xff
	.zero		1


	//   ....[176]....
        /*0c08*/ 	.word	0x0000a110
        /*0c0c*/ 	.word	0x00000000
        /*0c10*/ 	.word	0x00000180
        /*0c14*/ 	.short	0x010a
        /*0c16*/ 	.byte	0xff
	.zero		1


	//   ....[177]....
        /*0c18*/ 	.word	0x0000a170
        /*0c1c*/ 	.word	0x00000002
        /*0c20*/ 	.word	0x000001c0
        /*0c24*/ 	.short	0x010a
        /*0c26*/ 	.byte	0xff
	.zero		1


	//   ....[178]....
        /*0c28*/ 	.word	0x0000a1d0
        /*0c2c*/ 	.word	0x00000000
        /*0c30*/ 	.word	0x00000000
        /*0c34*/ 	.short	0x010a
        /*0c36*/ 	.byte	0xff
	.zero		1


	//   ....[179]....
        /*0c38*/ 	.word	0x0000a230
        /*0c3c*/ 	.word	0x00000000
        /*0c40*/ 	.word	0x00000000
        /*0c44*/ 	.short	0x010a
        /*0c46*/ 	.byte	0xff
	.zero		1


	//   ....[180]....
        /*0c48*/ 	.word	0x0000a290
        /*0c4c*/ 	.word	0x00000000
        /*0c50*/ 	.word	0x00000000
        /*0c54*/ 	.short	0x010a
        /*0c56*/ 	.byte	0xff
	.zero		1


	//   ....[181]....
        /*0c58*/ 	.word	0x0000a2f0
        /*0c5c*/ 	.word	0x00000000
        /*0c60*/ 	.word	0x00000000
        /*0c64*/ 	.short	0x010a
        /*0c66*/ 	.byte	0xff
	.zero		1


	//   ....[182]....
        /*0c68*/ 	.word	0x0000a350
        /*0c6c*/ 	.word	0x00000000
        /*0c70*/ 	.word	0x00000000
        /*0c74*/ 	.short	0x010a
        /*0c76*/ 	.byte	0xff
	.zero		1


	//   ....[183]....
        /*0c78*/ 	.word	0x0000a3a0
        /*0c7c*/ 	.word	0x00000000
        /*0c80*/ 	.word	0x00000180
        /*0c84*/ 	.short	0x010a
        /*0c86*/ 	.byte	0xff
	.zero		1


	//   ....[184]....
        /*0c88*/ 	.word	0x0000a400
        /*0c8c*/ 	.word	0x00000000
        /*0c90*/ 	.word	0x00000178
        /*0c94*/ 	.short	0x010a
        /*0c96*/ 	.byte	0xff
	.zero		1


	//   ....[185]....
        /*0c98*/ 	.word	0x0000a460
        /*0c9c*/ 	.word	0x00000000
        /*0ca0*/ 	.word	0x00000150
        /*0ca4*/ 	.short	0x010a
        /*0ca6*/ 	.byte	0xff
	.zero		1


	//   ....[186]....
        /*0ca8*/ 	.word	0x0000a4c0
        /*0cac*/ 	.word	0x00000000
        /*0cb0*/ 	.word	0x00000158
        /*0cb4*/ 	.short	0x010a
        /*0cb6*/ 	.byte	0xff
	.zero		1


	//   ....[187]....
        /*0cb8*/ 	.word	0x0000a520
        /*0cbc*/ 	.word	0x00000000
        /*0cc0*/ 	.word	0x00000160
        /*0cc4*/ 	.short	0x010a
        /*0cc6*/ 	.byte	0xff
	.zero		1


	//   ....[188]....
        /*0cc8*/ 	.word	0x0000a580
        /*0ccc*/ 	.word	0x00000000
        /*0cd0*/ 	.word	0x00000168
        /*0cd4*/ 	.short	0x010a
        /*0cd6*/ 	.byte	0xff
	.zero		1


	//   ....[189]....
        /*0cd8*/ 	.word	0x0000a5e0
        /*0cdc*/ 	.word	0x00000000
        /*0ce0*/ 	.word	0x00000150
        /*0ce4*/ 	.short	0x010a
        /*0ce6*/ 	.byte	0xff
	.zero		1


	//   ....[190]....
        /*0ce8*/ 	.word	0x0000a640
        /*0cec*/ 	.word	0x00000000
        /*0cf0*/ 	.word	0x00000158
        /*0cf4*/ 	.short	0x010a
        /*0cf6*/ 	.byte	0xff
	.zero		1


	//   ....[191]....
        /*0cf8*/ 	.word	0x0000a6a0
        /*0cfc*/ 	.word	0x00000000
        /*0d00*/ 	.word	0x00000160
        /*0d04*/ 	.short	0x010a
        /*0d06*/ 	.byte	0xff
	.zero		1


	//   ....[192]....
        /*0d08*/ 	.word	0x0000a6f0
        /*0d0c*/ 	.word	0x00000000
        /*0d10*/ 	.word	0x00000180
        /*0d14*/ 	.short	0x010a
        /*0d16*/ 	.byte	0xff
	.zero		1


	//   ....[193]....
        /*0d18*/ 	.word	0x0000a750
        /*0d1c*/ 	.word	0x00000000
        /*0d20*/ 	.word	0x00000130
        /*0d24*/ 	.short	0x010a
        /*0d26*/ 	.byte	0xff
	.zero		1


	//   ....[194]....
        /*0d28*/ 	.word	0x0000a7a0
        /*0d2c*/ 	.word	0x00000040
        /*0d30*/ 	.word	0x000001a0
        /*0d34*/ 	.short	0x010a
        /*0d36*/ 	.byte	0xff
	.zero		1


	//   ....[195]....
        /*0d38*/ 	.word	0x0000a7f0
        /*0d3c*/ 	.word	0x00000002
        /*0d40*/ 	.word	0x00000130
        /*0d44*/ 	.short	0x010a
        /*0d46*/ 	.byte	0xff
	.zero		1


	//   ....[196]....
        /*0d48*/ 	.word	0x0000a840
        /*0d4c*/ 	.word	0x00000000
        /*0d50*/ 	.word	0x00000130
        /*0d54*/ 	.short	0x010a
        /*0d56*/ 	.byte	0xff
	.zero		1


	//   ....[197]....
        /*0d58*/ 	.word	0x0000a890
        /*0d5c*/ 	.word	0x00000002
        /*0d60*/ 	.word	0x00000130
        /*0d64*/ 	.short	0x010a
        /*0d66*/ 	.byte	0xff
	.zero		1


	//----- nvinfo : EIATTR_NUM_MBARRIERS
	.align		4
.L_47:
        /*0d68*/ 	.byte	0x03, 0x38
        /*0d6a*/ 	.short	0x0040


	//----- nvinfo : EIATTR_EXIT_INSTR_OFFSETS
	.align		4
        /*0d6c*/ 	.byte	0x04, 0x1c
        /*0d6e*/ 	.short	(.L_49 - .L_48)


	//   ....[0]....
.L_48:
        /*0d70*/ 	.word	0x00002f80


	//   ....[1]....
        /*0d74*/ 	.word	0x00003470


	//   ....[2]....
        /*0d78*/ 	.word	0x000034d0


	//   ....[3]....
        /*0d7c*/ 	.word	0x000042e0


	//   ....[4]....
        /*0d80*/ 	.word	0x00005310


	//   ....[5]....
        /*0d84*/ 	.word	0x00005350


	//   ....[6]....
        /*0d88*/ 	.word	0x00009660


	//   ....[7]....
        /*0d8c*/ 	.word	0x000096e0


	//   ....[8]....
        /*0d90*/ 	.word	0x00009710


	//   ....[9]....
        /*0d94*/ 	.word	0x00009780


	//----- nvinfo : EIATTR_MAX_THREADS
	.align		4
.L_49:
        /*0d98*/ 	.byte	0x04, 0x05
        /*0d9a*/ 	.short	(.L_51 - .L_50)
.L_50:
        /*0d9c*/ 	.word	0x00000100
        /*0da0*/ 	.word	0x00000001
        /*0da4*/ 	.word	0x00000001


	//----- nvinfo : EIATTR_CRS_STACK_SIZE
	.align		4
.L_51:
        /*0da8*/ 	.byte	0x04, 0x1e
        /*0daa*/ 	.short	(.L_53 - .L_52)
.L_52:
        /*0dac*/ 	.word	0x00000000


	//----- nvinfo : EIATTR_CBANK_PARAM_SIZE
	.align		4
.L_53:
        /*0db0*/ 	.byte	0x03, 0x19
        /*0db2*/ 	.short	0x0800


	//----- nvinfo : EIATTR_PARAM_CBANK
	.align		4
        /*0db4*/ 	.byte	0x04, 0x0a
        /*0db6*/ 	.short	(.L_55 - .L_54)
	.align		4
.L_54:
        /*0db8*/ 	.word	index@(.nv.constant0._ZN7cutlass13device_kernelINS_4gemm6kernel13GemmUniversalIN4cute5tupleIJiiiiEEENS1_10collective13CollectiveMmaINS1_35MainloopSm100TmaUmmaWarpSpecializedILi19ELi2ELi4ENS5_IJNS4_1CILi1EEESB_SB_EEEEENS5_IJNSA_ILi64EEENSA_ILi256EEENSA_ILi16EEEEEENS_6half_tENS5_IJlSB_lEEESI_SJ_NS4_8TiledMMAINS4_8MMA_AtomIJNS4_20SM100_MMA_F16BF16_SSISI_SI_fLi64ELi256ELNS4_4UMMA5MajorE0ELSO_0ELNSN_7ScaleInE0ELSP_0EEEEEENS4_6LayoutISC_NS5_IJNSA_ILi0EEEST_ST_EEEEENS5_IJNS4_10UnderscoreESW_SW_EEEEENS4_13SM90_TMA_LOADENS4_14ComposedLayoutINS4_7SwizzleILi1ELi4ELi3EEENS4_18smem_ptr_flag_bitsILi16EEENSS_INS5_IJNSA_ILi8EEESG_EEENS5_IJSG_SB_EEEEEEEvNS4_8identityESZ_S19_vS1A_EENS_8epilogue10collective18CollectiveEpilogueINS1C_23Sm100TmaWarpSpecializedILi4ELi2ELi32ELb1ELb0EEEJSH_NS5_IJNSS_ISE_SB_EES1H_EEESI_SJ_SI_SJ_NS1C_6fusion15FusionCallbacksIS1G_NS1J_17LinearCombinationISI_fSI_fLNS_15FloatRoundStyleE2EEESH_S1I_JEEENS4_5SM1004TMEM4LOAD26SM100_TMEM_LOAD_16dp256b8xESZ_NS10_INS11_ILi3ELi4ELi3EEES14_NSS_INS5_IJS15_SE_EEENS5_IJSE_SB_EEEEEEENS4_17SM75_U32x4_LDSM_NENS4_14SM90_TMA_STOREES1X_NS4_17SM90_U32x4_STSM_NENS4_39AutoVectorizingCopyWithAssumedAlignmentILi128EEEEEEvvEEEEvNT_6ParamsE)
        /*0dbc*/ 	.short	0x0380
        /*0dbe*/ 	.short	0x0800


	//----- nvinfo : EIATTR_SW_WAR
	.align		4
.L_55:
        /*0dc0*/ 	.byte	0x04, 0x36
        /*0dc2*/ 	.short	(.L_57 - .L_56)
.L_56:
        /*0dc4*/ 	.word	0x00000008
.L_57:


//--------------------- .nv.callgraph             --------------------------
	.section	.nv.callgraph,"",@"SHT_CUDA_CALLGRAPH"
	.align	4
	.sectionentsize	8
	.align		4
        /*0000*/ 	.word	0x00000000
	.align		4
        /*0004*/ 	.word	0xffffffff
	.align		4
        /*0008*/ 	.word	index@(_ZN7cutlass13device_kernelINS_4gemm6kernel13GemmUniversalIN4cute5tupleIJiiiiEEENS1_10collective13CollectiveMmaINS1_35MainloopSm100TmaUmmaWarpSpecializedILi19ELi2ELi4ENS5_IJNS4_1CILi1EEESB_SB_EEEEENS5_IJNSA_ILi64EEENSA_ILi256EEENSA_ILi16EEEEEENS_6half_tENS5_IJlSB_lEEESI_SJ_NS4_8TiledMMAINS4_8MMA_AtomIJNS4_20SM100_MMA_F16BF16_SSISI_SI_fLi64ELi256ELNS4_4UMMA5MajorE0ELSO_0ELNSN_7ScaleInE0ELSP_0EEEEEENS4_6LayoutISC_NS5_IJNSA_ILi0EEEST_ST_EEEEENS5_IJNS4_10UnderscoreESW_SW_EEEEENS4_13SM90_TMA_LOADENS4_14ComposedLayoutINS4_7SwizzleILi1ELi4ELi3EEENS4_18smem_ptr_flag_bitsILi16EEENSS_INS5_IJNSA_ILi8EEESG_EEENS5_IJSG_SB_EEEEEEEvNS4_8identityESZ_S19_vS1A_EENS_8epilogue10collective18CollectiveEpilogueINS1C_23Sm100TmaWarpSpecializedILi4ELi2ELi32ELb1ELb0EEEJSH_NS5_IJNSS_ISE_SB_EES1H_EEESI_SJ_SI_SJ_NS1C_6fusion15FusionCallbacksIS1G_NS1J_17LinearCombinationISI_fSI_fLNS_15FloatRoundStyleE2EEESH_S1I_JEEENS4_5SM1004TMEM4LOAD26SM100_TMEM_LOAD_16dp256b8xESZ_NS10_INS11_ILi3ELi4ELi3EEES14_NSS_INS5_IJS15_SE_EEENS5_IJSE_SB_EEEEEEENS4_17SM75_U32x4_LDSM_NENS4_14SM90_TMA_STOREES1X_NS4_17SM90_U32x4_STSM_NENS4_39AutoVectorizingCopyWithAssumedAlignmentILi128EEEEEEvvEEEEvNT_6ParamsE)
	.align		4
        /*000c*/ 	.word	index@(__assertfail)
	.align		4
        /*0010*/ 	.word	0x00000000
	.align		4
        /*0014*/ 	.word	0xfffffffe
	.align		4
        /*0018*/ 	.word	0x00000000
	.align		4
        /*001c*/ 	.word	0xfffffffd
	.align		4
        /*0020*/ 	.word	0x00000000
	.align		4
        /*0024*/ 	.word	0xfffffffc


//--------------------- .nv.constant4             --------------------------
	.section	.nv.constant4,"a",@progbits
	.align	8
	.align		8
.nv.constant4:
        /*0000*/ 	.dword	__assertfail
	.align		8
        /*0008*/ 	.dword	__unnamed_1
	.align		8
        /*0010*/ 	.dword	__unnamed_2
	.align		8
        /*0018*/ 	.dword	_ZN40_INTERNAL_26e3a01e_4_k_cu_486b7ad8_148394cuda3std3__45__cpo5beginE
	.align		8
        /*0020*/ 	.dword	_ZN40_INTERNAL_26e3a01e_4_k_cu_486b7ad8_148394cuda3std3__45__cpo3endE
	.align		8
        /*0028*/ 	.dword	_ZN40_INTERNAL_26e3a01e_4_k_cu_486b7ad8_148394cuda3std3__45__cpo6cbeginE
	.align		8
        /*0030*/ 	.dword	_ZN40_INTERNAL_26e3a01e_4_k_cu_486b7ad8_148394cuda3std3__45__cpo4cendE
	.align		8
        /*0038*/ 	.dword	_ZN40_INTERNAL_26e3a01e_4_k_cu_486b7ad8_148394cuda3std3__442_GLOBAL__N__26e3a01e_4_k_cu_486b7ad8_148396ignoreE
	.align		8
        /*0040*/ 	.dword	_ZN40_INTERNAL_26e3a01e_4_k_cu_486b7ad8_148394cuda3std3__419piecewise_constructE
	.align		8
        /*0048*/ 	.dword	_ZN40_INTERNAL_26e3a01e_4_k_cu_486b7ad8_148394cuda3std3__48in_placeE
	.align		8
        /*0050*/ 	.dword	_ZN40_INTERNAL_26e3a01e_4_k_cu_486b7ad8_148394cuda3std6ranges3__45__cpo4swapE
	.align		8
        /*0058*/ 	.dword	_ZN40_INTERNAL_26e3a01e_4_k_cu_486b7ad8_148394cuda3std6ranges3__45__cpo9iter_moveE
	.align		8
        /*0060*/ 	.dword	_ZN40_INTERNAL_26e3a01e_4_k_cu_486b7ad8_148394cute7productE
	.align		8
        /*0068*/ 	.dword	_ZN40_INTERNAL_26e3a01e_4_k_cu_486b7ad8_148394cute1_E
	.align		8
        /*0070*/ 	.dword	$str$25
	.align		8
        /*0078*/ 	.dword	$str$26
	.align		8
        /*0080*/ 	.dword	$str$27
	.align		8
        /*0088*/ 	.dword	$str$28


//--------------------- .text._ZN7cutlass13device_kernelINS_4gemm6kernel13GemmUniversalIN4cute5tupleIJiiiiEEENS1_10collective13CollectiveMmaINS1_35MainloopSm100TmaUmmaWarpSpecializedILi19ELi2ELi4ENS5_IJNS4_1CILi1EEESB_SB_EEEEENS5_IJNSA_ILi64EEENSA_ILi256EEENSA_ILi16EEEEEENS_6half_tENS5_IJlSB_lEEESI_SJ_NS4_8TiledMMAINS4_8MMA_AtomIJNS4_20SM100_MMA_F16BF16_SSISI_SI_fLi64ELi256ELNS4_4UMMA5MajorE0ELSO_0ELNSN_7ScaleInE0ELSP_0EEEEEENS4_6LayoutISC_NS5_IJNSA_ILi0EEEST_ST_EEEEENS5_IJNS4_10UnderscoreESW_SW_EEEEENS4_13SM90_TMA_LOADENS4_14ComposedLayoutINS4_7SwizzleILi1ELi4ELi3EEENS4_18smem_ptr_flag_bitsILi16EEENSS_INS5_IJNSA_ILi8EEESG_EEENS5_IJSG_SB_EEEEEEEvNS4_8identityESZ_S19_vS1A_EENS_8epilogue10collective18CollectiveEpilogueINS1C_23Sm100TmaWarpSpecializedILi4ELi2ELi32ELb1ELb0EEEJSH_NS5_IJNSS_ISE_SB_EES1H_EEESI_SJ_SI_SJ_NS1C_6fusion15FusionCallbacksIS1G_NS1J_17LinearCombinationISI_fSI_fLNS_15FloatRoundStyleE2EEESH_S1I_JEEENS4_5SM1004TMEM4LOAD26SM100_TMEM_LOAD_16dp256b8xESZ_NS10_INS11_ILi3ELi4ELi3EEES14_NSS_INS5_IJS15_SE_EEENS5_IJSE_SB_EEEEEEENS4_17SM75_U32x4_LDSM_NENS4_14SM90_TMA_STOREES1X_NS4_17SM90_U32x4_STSM_NENS4_39AutoVectorizingCopyWithAssumedAlignmentILi128EEEEEEvvEEEEvNT_6ParamsE --------------------------
	.section	.text._ZN7cutlass13device_kernelINS_4gemm6kernel13GemmUniversalIN4cute5tupleIJiiiiEEENS1_10collective13CollectiveMmaINS1_35MainloopSm100TmaUmmaWarpSpecializedILi19ELi2ELi4ENS5_IJNS4_1CILi1EEESB_SB_EEEEENS5_IJNSA_ILi64EEENSA_ILi256EEENSA_ILi16EEEEEENS_6half_tENS5_IJlSB_lEEESI_SJ_NS4_8TiledMMAINS4_8MMA_AtomIJNS4_20SM100_MMA_F16BF16_SSISI_SI_fLi64ELi256ELNS4_4UMMA5MajorE0ELSO_0ELNSN_7ScaleInE0ELSP_0EEEEEENS4_6LayoutISC_NS5_IJNSA_ILi0EEEST_ST_EEEEENS5_IJNS4_10UnderscoreESW_SW_EEEEENS4_13SM90_TMA_LOADENS4_14ComposedLayoutINS4_7SwizzleILi1ELi4ELi3EEENS4_18smem_ptr_flag_bitsILi16EEENSS_INS5_IJNSA_ILi8EEESG_EEENS5_IJSG_SB_EEEEEEEvNS4_8identityESZ_S19_vS1A_EENS_8epilogue10collective18CollectiveEpilogueINS1C_23Sm100TmaWarpSpecializedILi4ELi2ELi32ELb1ELb0EEEJSH_NS5_IJNSS_ISE_SB_EES1H_EEESI_SJ_SI_SJ_NS1C_6fusion15FusionCallbacksIS1G_NS1J_17LinearCombinationISI_fSI_fLNS_15FloatRoundStyleE2EEESH_S1I_JEEENS4_5SM1004TMEM4LOAD26SM100_TMEM_LOAD_16dp256b8xESZ_NS10_INS11_ILi3ELi4ELi3EEES14_NSS_INS5_IJS15_SE_EEENS5_IJSE_SB_EEEEEEENS4_17SM75_U32x4_LDSM_NENS4_14SM90_TMA_STOREES1X_NS4_17SM90_U32x4_STSM_NENS4_39AutoVectorizingCopyWithAssumedAlignmentILi128EEEEEEvvEEEEvNT_6ParamsE,"ax",@progbits
	.align	128
.text._ZN7cutlass13device_kernelINS_4gemm6kernel13GemmUniversalIN4cute5tupleIJiiiiEEENS1_10collective13CollectiveMmaINS1_35MainloopSm100TmaUmmaWarpSpecializedILi19ELi2ELi4ENS5_IJNS4_1CILi1EEESB_SB_EEEEENS5_IJNSA_ILi64EEENSA_ILi256EEENSA_ILi16EEEEEENS_6half_tENS5_IJlSB_lEEESI_SJ_NS4_8TiledMMAINS4_8MMA_AtomIJNS4_20SM100_MMA_F16BF16_SSISI_SI_fLi64ELi256ELNS4_4UMMA5MajorE0ELSO_0ELNSN_7ScaleInE0ELSP_0EEEEEENS4_6LayoutISC_NS5_IJNSA_ILi0EEEST_ST_EEEEENS5_IJNS4_10UnderscoreESW_SW_EEEEENS4_13SM90_TMA_LOADENS4_14ComposedLayoutINS4_7SwizzleILi1ELi4ELi3EEENS4_18smem_ptr_flag_bitsILi16EEENSS_INS5_IJNSA_ILi8EEESG_EEENS5_IJSG_SB_EEEEEEEvNS4_8identityESZ_S19_vS1A_EENS_8epilogue10collective18CollectiveEpilogueINS1C_23Sm100TmaWarpSpecializedILi4ELi2ELi32ELb1ELb0EEEJSH_NS5_IJNSS_ISE_SB_EES1H_EEESI_SJ_SI_SJ_NS1C_6fusion15FusionCallbacksIS1G_NS1J_17LinearCombinationISI_fSI_fLNS_15FloatRoundStyleE2EEESH_S1I_JEEENS4_5SM1004TMEM4LOAD26SM100_TMEM_LOAD_16dp256b8xESZ_NS10_INS11_ILi3ELi4ELi3EEES14_NSS_INS5_IJS15_SE_EEENS5_IJSE_SB_EEEEEEENS4_17SM75_U32x4_LDSM_NENS4_14SM90_TMA_STOREES1X_NS4_17SM90_U32x4_STSM_NENS4_39AutoVectorizingCopyWithAssumedAlignmentILi128EEEEEEvvEEEEvNT_6ParamsE:
        .type           _ZN7cutlass13device_kernelINS_4gemm6kernel13GemmUniversalIN4cute5tupleIJiiiiEEENS1_10collective13CollectiveMmaINS1_35MainloopSm100TmaUmmaWarpSpecializedILi19ELi2ELi4ENS5_IJNS4_1CILi1EEESB_SB_EEEEENS5_IJNSA_ILi64EEENSA_ILi256EEENSA_ILi16EEEEEENS_6half_tENS5_IJlSB_lEEESI_SJ_NS4_8TiledMMAINS4_8MMA_AtomIJNS4_20SM100_MMA_F16BF16_SSISI_SI_fLi64ELi256ELNS4_4UMMA5MajorE0ELSO_0ELNSN_7ScaleInE0ELSP_0EEEEEENS4_6LayoutISC_NS5_IJNSA_ILi0EEEST_ST_EEEEENS5_IJNS4_10UnderscoreESW_SW_EEEEENS4_13SM90_TMA_LOADENS4_14ComposedLayoutINS4_7SwizzleILi1ELi4ELi3EEENS4_18smem_ptr_flag_bitsILi16EEENSS_INS5_IJNSA_ILi8EEESG_EEENS5_IJSG_SB_EEEEEEEvNS4_8identityESZ_S19_vS1A_EENS_8epilogue10collective18CollectiveEpilogueINS1C_23Sm100TmaWarpSpecializedILi4ELi2ELi32ELb1ELb0EEEJSH_NS5_IJNSS_ISE_SB_EES1H_EEESI_SJ_SI_SJ_NS1C_6fusion15FusionCallbacksIS1G_NS1J_17LinearCombinationISI_fSI_fLNS_15FloatRoundStyleE2EEESH_S1I_JEEENS4_5SM1004TMEM4LOAD26SM100_TMEM_LOAD_16dp256b8xESZ_NS10_INS11_ILi3ELi4ELi3EEES14_NSS_INS5_IJS15_SE_EEENS5_IJSE_SB_EEEEEEENS4_17SM75_U32x4_LDSM_NENS4_14SM90_TMA_STOREES1X_NS4_17SM90_U32x4_STSM_NENS4_39AutoVectorizingCopyWithAssumedAlignmentILi128EEEEEEvvEEEEvNT_6ParamsE,@function
        .size           _ZN7cutlass13device_kernelINS_4gemm6kernel13GemmUniversalIN4cute5tupleIJiiiiEEENS1_10collective13CollectiveMmaINS1_35MainloopSm100TmaUmmaWarpSpecializedILi19ELi2ELi4ENS5_IJNS4_1CILi1EEESB_SB_EEEEENS5_IJNSA_ILi64EEENSA_ILi256EEENSA_ILi16EEEEEENS_6half_tENS5_IJlSB_lEEESI_SJ_NS4_8TiledMMAINS4_8MMA_AtomIJNS4_20SM100_MMA_F16BF16_SSISI_SI_fLi64ELi256ELNS4_4UMMA5MajorE0ELSO_0ELNSN_7ScaleInE0ELSP_0EEEEEENS4_6LayoutISC_NS5_IJNSA_ILi0EEEST_ST_EEEEENS5_IJNS4_10UnderscoreESW_SW_EEEEENS4_13SM90_TMA_LOADENS4_14ComposedLayoutINS4_7SwizzleILi1ELi4ELi3EEENS4_18smem_ptr_flag_bitsILi16EEENSS_INS5_IJNSA_ILi8EEESG_EEENS5_IJSG_SB_EEEEEEEvNS4_8identityESZ_S19_vS1A_EENS_8epilogue10collective18CollectiveEpilogueINS1C_23Sm100TmaWarpSpecializedILi4ELi2ELi32ELb1ELb0EEEJSH_NS5_IJNSS_ISE_SB_EES1H_EEESI_SJ_SI_SJ_NS1C_6fusion15FusionCallbacksIS1G_NS1J_17LinearCombinationISI_fSI_fLNS_15FloatRoundStyleE2EEESH_S1I_JEEENS4_5SM1004TMEM4LOAD26SM100_TMEM_LOAD_16dp256b8xESZ_NS10_INS11_ILi3ELi4ELi3EEES14_NSS_INS5_IJS15_SE_EEENS5_IJSE_SB_EEEEEEENS4_17SM75_U32x4_LDSM_NENS4_14SM90_TMA_STOREES1X_NS4_17SM90_U32x4_STSM_NENS4_39AutoVectorizingCopyWithAssumedAlignmentILi128EEEEEEvvEEEEvNT_6ParamsE,(.L_x_222 - _ZN7cutlass13device_kernelINS_4gemm6kernel13GemmUniversalIN4cute5tupleIJiiiiEEENS1_10collective13CollectiveMmaINS1_35MainloopSm100TmaUmmaWarpSpecializedILi19ELi2ELi4ENS5_IJNS4_1CILi1EEESB_SB_EEEEENS5_IJNSA_ILi64EEENSA_ILi256EEENSA_ILi16EEEEEENS_6half_tENS5_IJlSB_lEEESI_SJ_NS4_8TiledMMAINS4_8MMA_AtomIJNS4_20SM100_MMA_F16BF16_SSISI_SI_fLi64ELi256ELNS4_4UMMA5MajorE0ELSO_0ELNSN_7ScaleInE0ELSP_0EEEEEENS4_6LayoutISC_NS5_IJNSA_ILi0EEEST_ST_EEEEENS5_IJNS4_10UnderscoreESW_SW_EEEEENS4_13SM90_TMA_LOADENS4_14ComposedLayoutINS4_7SwizzleILi1ELi4ELi3EEENS4_18smem_ptr_flag_bitsILi16EEENSS_INS5_IJNSA_ILi8EEESG_EEENS5_IJSG_SB_EEEEEEEvNS4_8identityESZ_S19_vS1A_EENS_8epilogue10collective18CollectiveEpilogueINS1C_23Sm100TmaWarpSpecializedILi4ELi2ELi32ELb1ELb0EEEJSH_NS5_IJNSS_ISE_SB_EES1H_EEESI_SJ_SI_SJ_NS1C_6fusion15FusionCallbacksIS1G_NS1J_17LinearCombinationISI_fSI_fLNS_15FloatRoundStyleE2EEESH_S1I_JEEENS4_5SM1004TMEM4LOAD26SM100_TMEM_LOAD_16dp256b8xESZ_NS10_INS11_ILi3ELi4ELi3EEES14_NSS_INS5_IJS15_SE_EEENS5_IJSE_SB_EEEEEEENS4_17SM75_U32x4_LDSM_NENS4_14SM90_TMA_STOREES1X_NS4_17SM90_U32x4_STSM_NENS4_39AutoVectorizingCopyWithAssumedAlignmentILi128EEEEEEvvEEEEvNT_6ParamsE)
        .other          _ZN7cutlass13device_kernelINS_4gemm6kernel13GemmUniversalIN4cute5tupleIJiiiiEEENS1_10collective13CollectiveMmaINS1_35MainloopSm100TmaUmmaWarpSpecializedILi19ELi2ELi4ENS5_IJNS4_1CILi1EEESB_SB_EEEEENS5_IJNSA_ILi64EEENSA_ILi256EEENSA_ILi16EEEEEENS_6half_tENS5_IJlSB_lEEESI_SJ_NS4_8TiledMMAINS4_8MMA_AtomIJNS4_20SM100_MMA_F16BF16_SSISI_SI_fLi64ELi256ELNS4_4UMMA5MajorE0ELSO_0ELNSN_7ScaleInE0ELSP_0EEEEEENS4_6LayoutISC_NS5_IJNSA_ILi0EEEST_ST_EEEEENS5_IJNS4_10UnderscoreESW_SW_EEEEENS4_13SM90_TMA_LOADENS4_14ComposedLayoutINS4_7SwizzleILi1ELi4ELi3EEENS4_18smem_ptr_flag_bitsILi16EEENSS_INS5_IJNSA_ILi8EEESG_EEENS5_IJSG_SB_EEEEEEEvNS4_8identityESZ_S19_vS1A_EENS_8epilogue10collective18CollectiveEpilogueINS1C_23Sm100TmaWarpSpecializedILi4ELi2ELi32ELb1ELb0EEEJSH_NS5_IJNSS_ISE_SB_EES1H_EEESI_SJ_SI_SJ_NS1C_6fusion15FusionCallbacksIS1G_NS1J_17LinearCombinationISI_fSI_fLNS_15FloatRoundStyleE2EEESH_S1I_JEEENS4_5SM1004TMEM4LOAD26SM100_TMEM_LOAD_16dp256b8xESZ_NS10_INS11_ILi3ELi4ELi3EEES14_NSS_INS5_IJS15_SE_EEENS5_IJSE_SB_EEEEEEENS4_17SM75_U32x4_LDSM_NENS4_14SM90_TMA_STOREES1X_NS4_17SM90_U32x4_STSM_NENS4_39AutoVectorizingCopyWithAssumedAlignmentILi128EEEEEEvvEEEEvNT_6ParamsE,@"STO_CUDA_ENTRY STV_DEFAULT"
_ZN7cutlass13device_kernelINS_4gemm6kernel13GemmUniversalIN4cute5tupleIJiiiiEEENS1_10collective13CollectiveMmaINS1_35MainloopSm100TmaUmmaWarpSpecializedILi19ELi2ELi4ENS5_IJNS4_1CILi1EEESB_SB_EEEEENS5_IJNSA_ILi64EEENSA_ILi256EEENSA_ILi16EEEEEENS_6half_tENS5_IJlSB_lEEESI_SJ_NS4_8TiledMMAINS4_8MMA_AtomIJNS4_20SM100_MMA_F16BF16_SSISI_SI_fLi64ELi256ELNS4_4UMMA5MajorE0ELSO_0ELNSN_7ScaleInE0ELSP_0EEEEEENS4_6LayoutISC_NS5_IJNSA_ILi0EEEST_ST_EEEEENS5_IJNS4_10UnderscoreESW_SW_EEEEENS4_13SM90_TMA_LOADENS4_14ComposedLayoutINS4_7SwizzleILi1ELi4ELi3EEENS4_18smem_ptr_flag_bitsILi16EEENSS_INS5_IJNSA_ILi8EEESG_EEENS5_IJSG_SB_EEEEEEEvNS4_8identityESZ_S19_vS1A_EENS_8epilogue10collective18CollectiveEpilogueINS1C_23Sm100TmaWarpSpecializedILi4ELi2ELi32ELb1ELb0EEEJSH_NS5_IJNSS_ISE_SB_EES1H_EEESI_SJ_SI_SJ_NS1C_6fusion15FusionCallbacksIS1G_NS1J_17LinearCombinationISI_fSI_fLNS_15FloatRoundStyleE2EEESH_S1I_JEEENS4_5SM1004TMEM4LOAD26SM100_TMEM_LOAD_16dp256b8xESZ_NS10_INS11_ILi3ELi4ELi3EEES14_NSS_INS5_IJS15_SE_EEENS5_IJSE_SB_EEEEEEENS4_17SM75_U32x4_LDSM_NENS4_14SM90_TMA_STOREES1X_NS4_17SM90_U32x4_STSM_NENS4_39AutoVectorizingCopyWithAssumedAlignmentILi128EEEEEEvvEEEEvNT_6ParamsE:
[----:B------:R-:W1:Y:S01]  /*0000*/  LDC R1, c[0x0][0x37c] ;  /* 0x0000df00ff017b82 */ /* 0x000e620000000800 */
[----:B------:R-:W2:Y:S01]  /*0010*/  S2R R101, SR_TID.X ;  /* 0x0000000000657919 */ /* 0x000ea20000002100 */
[----:B------:R-:W3:Y:S01]  /*0020*/  LDCU.64 UR4, c[0x0][0x890] ;  /* 0x00011200ff0477ac */ /* 0x000ee20008000a00 */
[----:B------:R-:W-:Y:S02]  /*0030*/  PRMT R88, RZ, 0x7610, R88 ;  /* 0x00007610ff587816 */ /* 0x000fe40000000058 */
[----:B------:R-:W-:Y:S01]  /*0040*/  ELECT P5, URZ, PT ;  /* 0x0000000000ff782f */ /* 0x000fe200038a0000 */
[----:B------:R-:W4:Y:S01]  /*0050*/  LDCU.64 UR46, c[0x0][0x358] ;  /* 0x00006b00ff2e77ac */ /* 0x000f220008000a00 */
[----:B---3--:R-:W-:-:S04]  /*0060*/  UISETP.NE.U32.AND UP0, UPT, UR4, URZ, UPT ;  /* 0x000000ff0400728c */ /* 0x008fc8000bf05070 */
[----:B------:R-:W-:Y:S01]  /*0070*/  UISETP.NE.AND.EX UP0, UPT, UR5, URZ, UPT, UP0 ;  /* 0x000000ff0500728c */ /* 0x000fe2000bf05300 */
[----:B--2---:R-:W-:-:S05]  /*0080*/  SHF.R.U32.HI R93, RZ, 0x5, R101 ;  /* 0x00000005ff5d7819 */ /* 0x004fca0000011665 */
[----:B------:R-:W2:Y:S02]  /*0090*/  SHFL.IDX PT, R0, R93, RZ, 0x1f ;  /* 0x00001fff5d007589 */ /* 0x000ea400000e0000 */
[----:B--2---:R-:W-:Y:S01]  /*00a0*/  R2UR UR8, R0 ;  /* 0x00000000000872ca */ /* 0x004fe200000e0000 */
[----:B-1--4-:R-:W-:-:S14]  /*00b0*/  BRA.U UP0, `(.L_x_0) ;  /* 0x00000001002c7547 */ /* 0x012fdc000b800000 */
[----:B------:R-:W1:Y:S02]  /*00c0*/  LDCU.64 UR6, c[0x0][0x888] ;  /* 0x00011100ff0677ac */ /* 0x000e640008000a00 */
[----:B-1----:R-:W-:-:S04]  /*00d0*/  UISETP.NE.U32.AND UP0, UPT, UR6, URZ, UPT ;  /* 0x000000ff0600728c */ /* 0x002fc8000bf05070 */
[----:B------:R-:W-:-:S09]  /*00e0*/  UISETP.NE.AND.EX UP0, UPT, UR7, URZ, UPT, UP0 ;  /* 0x000000ff0700728c */ /* 0x000fd2000bf05300 */
[----:B------:R-:W-:Y:S05]  /*00f0*/  BRA.U !UP0, `(.L_x_1) ;  /* 0x0000000108107547 */ /* 0x000fea000b800000 */
[----:B------:R-:W1:Y:S02]  /*0100*/  LDC.64 R2, c[0x0][0x888] ;  /* 0x00022200ff027b82 */ /* 0x000e640000000a00 */
[----:B-1----:R1:W5:Y:S01]  /*0110*/  LDG.E R49, desc[UR46][R2.64] ;  /* 0x0000002e02317981 */ /* 0x002362000c1e1900 */
[----:B------:R-:W-:Y:S01]  /*0120*/  HFMA2 R88, -RZ, RZ, 0, 5.9604644775390625e-08 ;  /* 0x00000001ff587431 */ /* 0x000fe200000001ff */
[----:B------:R-:W-:Y:S05]  /*0130*/  BRA `(.L_x_0) ;  /* 0x00000000000c7947 */ /* 0x000fea0003800000 */
.L_x_1:
[----:B------:R-:W1:Y:S01]  /*0140*/  LDCU UR6, c[0x0][0x880] ;  /* 0x00011000ff0677ac */ /* 0x000e620008000800 */
[----:B------:R-:W-:Y:S01]  /*0150*/  HFMA2 R88, -RZ, RZ, 0, 5.9604644775390625e-08 ;  /* 0x00000001ff587431 */ /* 0x000fe200000001ff */
[----:B-1----:R-:W-:-:S07]  /*0160*/  MOV R49, UR6 ;  /* 0x0000000600317c02 */ /* 0x002fce0008000f00 */
.L_x_0:
[----:B------:R-:W2:Y:S02]  /*0170*/  LDCU.64 UR6, c[0x0][0x8b0] ;  /* 0x00011600ff0677ac */ /* 0x000ea40008000a00 */
[----:B--2---:R-:W-:-:S04]  /*0180*/  UISETP.NE.U32.AND UP0, UPT, UR6, URZ, UPT ;  /* 0x000000ff0600728c */ /* 0x004fc8000bf05070 */
[----:B------:R-:W-:-:S09]  /*0190*/  UISETP.NE.AND.EX UP0, UPT, UR7, URZ, UPT, UP0 ;  /* 0x000000ff0700728c */ /* 0x000fd2000bf05300 */
[----:B------:R-:W-:Y:S05]  /*01a0*/  BRA.U UP0, `(.L_x_2) ;  /* 0x0000000100247547 */ /* 0x000fea000b800000 */
[----:B------:R-:W2:Y:S02]  /*01b0*/  LDCU.64 UR6, c[0x0][0x8a8] ;  /* 0x00011500ff0677ac */ /* 0x000ea40008000a00 */
[----:B--2---:R-:W-:-:S04]  /*01c0*/  UISETP.NE.U32.AND UP0, UPT, UR6, URZ, UPT ;  /* 0x000000ff0600728c */ /* 0x004fc8000bf05070 */
[----:B------:R-:W-:-:S09]  /*01d0*/  UISETP.NE.AND.EX UP0, UPT, UR7, URZ, UPT, UP0 ;  /* 0x000000ff0700728c */ /* 0x000fd2000bf05300 */
[----:B------:R-:W-:Y:S05]  /*01e0*/  BRA.U !UP0, `(.L_x_3) ;  /* 0x00000001080c7547 */ /* 0x000fea000b800000 */
[----:B-1----:R-:W1:Y:S02]  /*01f0*/  LDC.64 R2, c[0x0][0x8a8] ;  /* 0x00022a00ff027b82 */ /* 0x002e640000000a00 */
[----:B-1----:R2:W5:Y:S01]  /*0200*/  LDG.E R47, desc[UR46][R2.64] ;  /* 0x0000002e022f7981 */ /* 0x002562000c1e1900 */
[----:B------:R-:W-:Y:S05]  /*0210*/  BRA `(.L_x_2) ;  /* 0x0000000000087947 */ /* 0x000fea0003800000 */
.L_x_3:
[----:B------:R-:W2:Y:S02]  /*0220*/  LDCU UR6, c[0x0][0x8a0] ;  /* 0x00011400ff0677ac */ /* 0x000ea40008000800 */
[----:B--2---:R-:W-:Y:S02]  /*0230*/  MOV R47, UR6 ;  /* 0x00000006002f7c02 */ /* 0x004fe40008000f00 */
.L_x_2:
[----:B------:R-:W-:Y:S01]  /*0240*/  IMAD.U32 R0, RZ, RZ, UR8 ;  /* 0x00000008ff007e24 */ /* 0x000fe2000f8e00ff */
[----:B------:R-:W-:Y:S04]  /*0250*/  BSSY.RECONVERGENT B0, `(.L_x_4) ;  /* 0x000000c000007945 */ /* 0x000fe80003800200 */
[C---:B------:R-:W-:Y:S02]  /*0260*/  ISETP.NE.OR P1, PT, R0.reuse, 0x1, !P5 ;  /* 0x000000010000780c */ /* 0x040fe40006f25670 */
[----:B------:R-:W-:-:S11]  /*0270*/  ISETP.NE.OR P0, PT, R0, 0x3, !P5 ;  /* 0x000000030000780c */ /* 0x000fd60006f05670 */
[----:B------:R-:W-:Y:S05]  /*0280*/  @P1 BRA `(.L_x_5) ;  /* 0x0000000000201947 */ /* 0x000fea0003800000 */
[----:B------:R-:W3:Y:S02]  /*0290*/  LDCU.64 UR6, c[0x0][0x348] ;  /* 0x00006900ff0677ac */ /* 0x000ee40008000a00 */
[----:B---3--:R-:W-:Y:S02]  /*02a0*/  UIADD3 UR10, UP1, UPT, UR6, 0x80, URZ ;  /* 0x00000080060a7890 */ /* 0x008fe4000ff3e0ff */
[----:B------:R-:W-:Y:S02]  /*02b0*/  UIADD3 UR6, UP0, UPT, UR6, 0x180, URZ ;  /* 0x0000018006067890 */ /* 0x000fe4000ff1e0ff */
[----:B------:R-:W-:Y:S02]  /*02c0*/  UIADD3.X UR11, UPT, UPT, URZ, UR7, URZ, UP1, !UPT ;  /* 0x00000007ff0b7290 */ /* 0x000fe40008ffe4ff */
[----:B------:R-:W-:-:S07]  /*02d0*/  UIADD3.X UR7, UPT, UPT, URZ, UR7, URZ, UP0, !UPT ;  /* 0x00000007ff077290 */ /* 0x000fce00087fe4ff */
[----:B------:R3:W-:Y:S02]  /*02e0*/  UTMACCTL.PF [UR10] ;  /* 0x000000000a0079b9 */ /* 0x0007e40008040000 */
[----:B------:R3:W-:Y:S02]  /*02f0*/  UTMACCTL.PF [UR6] ;  /* 0x00000000060079b9 */ /* 0x0007e40008040000 */
[----:B---3--:R-:W-:Y:S01]  /*0300*/  NOP ;  /* 0x0000000000007918 */ /* 0x008fe20000000000 */
.L_x_5:
[----:B------:R-:W-:Y:S05]  /*0310*/  BSYNC.RECONVERGENT B0 ;  /* 0x0000000000007941 */ /* 0x000fea0003800200 */
.L_x_4:
[----:B------:R-:W-:Y:S04]  /*0320*/  BSSY.RECONVERGENT B0, `(.L_x_6) ;  /* 0x000000a000007945 */ /* 0x000fe80003800200 */
        /* <DEDUP_REMOVED lines=9> */
.L_x_7:
[----:B------:R-:W-:Y:S05]  /*03c0*/  BSYNC.RECONVERGENT B0 ;  /* 0x0000000000007941 */ /* 0x000fea0003800200 */
.L_x_6:
[----:B------:R-:W3:Y:S01]  /*03d0*/  LDCU.64 UR6, c[0x0][0x888] ;  /* 0x00011100ff0677ac */ /* 0x000ee20008000a00 */
[----:B------:R-:W-:Y:S02]  /*03e0*/  UISETP.EQ.U32.AND UP1, UPT, UR4, URZ, UPT ;  /* 0x000000ff0400728c */ /* 0x000fe4000bf22070 */
[----:B------:R-:W-:Y:S02]  /*03f0*/  UPLOP3.LUT UP2, UPT, UPT, UPT, UPT, 0x80, 0x8 ;  /* 0x000000000008789c */ /* 0x000fe40003f4f070 */
[----:B---3--:R-:W-:-:S04]  /*0400*/  UISETP.NE.U32.AND UP0, UPT, UR6, URZ, UPT ;  /* 0x000000ff0600728c */ /* 0x008fc8000bf05070 */
[----:B------:R-:W-:-:S04]  /*0410*/  UISETP.NE.AND.EX UP0, UPT, UR7, URZ, UPT, UP0 ;  /* 0x000000ff0700728c */ /* 0x000fc8000bf05300 */
[----:B------:R-:W-:-:S04]  /*0420*/  UISETP.EQ.OR.EX UP3, UPT, UR5, URZ, !UP0, UP1 ;  /* 0x000000ff0500728c */ /* 0x000fc8000c762710 */
[----:B------:R-:W-:-:S05]  /*0430*/  UP2UR UR50, UPR, URZ, 0x8 ;  /* 0x00000008ff327883 */ /* 0x000fca0008000000 */
[----:B------:R-:W-:Y:S07]  /*0440*/  BRA.U !UP3, `(.L_x_8) ;  /* 0x000000010b207547 */ /* 0x000fee000b800000 */
[----:B------:R-:W-:Y:S01]  /*0450*/  UISETP.NE.U32.AND UP2, UPT, UR4, URZ, UPT ;  /* 0x000000ff0400728c */ /* 0x000fe2000bf45070 */
[----:B-----5:R-:W-:Y:S01]  /*0460*/  FSETP.NEU.AND P0, PT, R49, RZ, PT ;  /* 0x000000ff3100720b */ /* 0x020fe20003f0d000 */
[----:B------:R-:W-:Y:S02]  /*0470*/  USEL UR4, URZ, 0xffffffff, UP0 ;  /* 0xffffffffff047887 */ /* 0x000fe40008000000 */
[----:B------:R-:W-:-:S10]  /*0480*/  UISETP.NE.AND.EX UP2, UPT, UR5, URZ, UPT, UP2 ;  /* 0x000000ff0500728c */ /* 0x000fd4000bf45320 */
[----:B------:R-:W-:Y:S01]  /*0490*/  VOTEU.ANY UP1, P0 ;  /* 0x0000000000ff7886 */ /* 0x000fe20000020100 */
[----:B------:R-:W-:-:S04]  /*04a0*/  @!UP2 USEL UR4, URZ, 0xffffffff, UP1 ;  /* 0xffffffffff04a887 */ /* 0x000fc80008800000 */
[----:B------:R-:W-:-:S04]  /*04b0*/  ULOP3.LUT UR4, UR4, 0x1, URZ, 0xc0, !UPT ;  /* 0x0000000104047892 */ /* 0x000fc8000f8ec0ff */
[----:B------:R-:W-:-:S11]  /*04c0*/  UISETP.NE.U32.AND UP2, UPT, UR4, 0x1, UPT ;  /* 0x000000010400788c */ /* 0x000fd6000bf45070 */
.L_x_8:
[----:B-12---:R-:W1:Y:S01]  /*04d0*/  SHFL.IDX PT, R2, R93, RZ, 0x1f ;  /* 0x00001fff5d027589 */ /* 0x006e6200000e0000 */
[----:B------:R-:W-:-:S04]  /*04e0*/  UISETP.NE.AND UP1, UPT, UR8, 0x2, UPT ;  /* 0x000000020800788c */ /* 0x000fc8000bf25270 */
[----:B------:R-:W-:Y:S01]  /*04f0*/  USEL UR6, URZ, 0x1, UP1 ;  /* 0x00000001ff067887 */ /* 0x000fe20008800000 */
[----:B-1----:R-:W-:-:S13]  /*0500*/  ISETP.NE.AND P0, PT, R2, RZ, PT ;  /* 0x000000ff0200720c */ /* 0x002fda0003f05270 */
[----:B------:R-:W-:Y:S05]  /*0510*/  @P0 BRA `(.L_x_9) ;  /* 0x0000000000cc0947 */ /* 0x000fea0003800000 */
[----:B------:R-:W-:Y:S01]  /*0520*/  ELECT P0, URZ, PT ;  /* 0x0000000000ff782f */ /* 0x000fe20003800000 */
[----:B------:R-:W-:-:S12]  /*0530*/  BSSY.RECONVERGENT B0, `(.L_x_9) ;  /* 0x0000031000007945 */ /* 0x000fd80003800200 */
[----:B------:R-:W-:Y:S05]  /*0540*/  @!P0 BRA `(.L_x_10) ;  /* 0x0000000000bc8947 */ /* 0x000fea0003800000 */
[----:B------:R-:W1:Y:S01]  /*0550*/  S2UR UR5, SR_CgaCtaId ;  /* 0x00000000000579c3 */ /* 0x000e620000008800 */
[----:B------:R-:W-:Y:S01]  /*0560*/  UMOV UR7, 0x400 ;  /* 0x0000040000077882 */ /* 0x000fe20000000000 */
[----:B------:R-:W-:Y:S02]  /*0570*/  UMOV UR4, 0x1 ;  /* 0x0000000100047882 */ /* 0x000fe40000000000 */
[----:B------:R-:W-:-:S04]  /*0580*/  UIADD3 UR10, UPT, UPT, -UR4, 0x100000, URZ ;  /* 0x00100000040a7890 */ /* 0x000fc8000fffe1ff */
[----:B------:R-:W-:Y:S02]  /*0590*/  USHF.L.U32 UR11, UR10, 0xb, URZ ;  /* 0x0000000b0a0b7899 */ /* 0x000fe400080006ff */
[----:B------:R-:W-:Y:S02]  /*05a0*/  USHF.L.U32 UR10, UR10, 0x1, URZ ;  /* 0x000000010a0a7899 */ /* 0x000fe400080006ff */
[----:B-1----:R-:W-:Y:S01]  /*05b0*/  ULEA UR5, UR5, UR7, 0x18 ;  /* 0x0000000705057291 */ /* 0x002fe2000f8ec0ff */
[----:B------:R-:W1:Y:S11]  /*05c0*/  FENCE.VIEW.ASYNC.S ;  /* 0x00000000000073c6 */ /* 0x000e760000000000 */
[----:B-1----:R1:W2:Y:S01]  /*05d0*/  SYNCS.EXCH.64 URZ, [UR5], UR10 ;  /* 0x0000000a05ff75b2 */ /* 0x0022a20008000100 */
[----:B------:R1:W3:Y:S01]  /*05e0*/  SYNCS.EXCH.64 URZ, [UR5+0x98], UR10 ;  /* 0x0000980a05ff75b2 */ /* 0x0002e20008000100 */
[----:B------:R1:W4:Y:S01]  /*05f0*/  SYNCS.EXCH.64 URZ, [UR5+0x8], UR10 ;  /* 0x0000080a05ff75b2 */ /* 0x0003220008000100 */
[----:B------:R1:W1:Y:S01]  /*0600*/  SYNCS.EXCH.64 URZ, [UR5+0xa0], UR10 ;  /* 0x0000a00a05ff75b2 */ /* 0x0002620008000100 */
        /* <DEDUP_REMOVED lines=34> */
[----:B--234-:R-:W-:Y:S01]  /*0830*/  NOP ;  /* 0x0000000000007918 */ /* 0x01cfe20000000000 */
.L_x_10:
[----:B-1----:R-:W-:Y:S05]  /*0840*/  BSYNC.RECONVERGENT B0 ;  /* 0x0000000000007941 */ /* 0x002fea0003800200 */
.L_x_9:
[----:B------:R-:W1:Y:S01]  /*0850*/  SHFL.IDX PT, R2, R93, RZ, 0x1f ;  /* 0x00001fff5d027589 */ /* 0x000e6200000e0000 */
[----:B------:R-:W-:Y:S01]  /*0860*/  NOP ;  /* 0x0000000000007918 */ /* 0x000fe20000000000 */
[----:B-1----:R-:W-:-:S13]  /*0870*/  ISETP.NE.AND P0, PT, R2, 0x1, PT ;  /* 0x000000010200780c */ /* 0x002fda0003f05270 */
[----:B------:R-:W-:Y:S05]  /*0880*/  @P0 BRA `(.L_x_11) ;  /* 0x0000000000580947 */ /* 0x000fea0003800000 */
[----:B------:R-:W1:Y:S01]  /*0890*/  S2UR UR7, SR_CgaCtaId ;  /* 0x00000000000779c3 */ /* 0x000e620000008800 */
[----:B------:R-:W-:Y:S01]  /*08a0*/  UMOV UR9, 0x400 ;  /* 0x0000040000097882 */ /* 0x000fe20000000000 */
[----:B------:R-:W-:Y:S01]  /*08b0*/  UMOV UR5, 0x20 ;  /* 0x0000002000057882 */ /* 0x000fe20000000000 */
[----:B------:R-:W-:Y:S01]  /*08c0*/  UMOV UR4, 0x80 ;  /* 0x0000008000047882 */ /* 0x000fe20000000000 */
[----:B------:R-:W-:-:S04]  /*08d0*/  UIADD3 UR10, UPT, UPT, -UR5, 0x100000, URZ ;  /* 0x00100000050a7890 */ /* 0x000fc8000fffe1ff */
[----:B------:R-:W-:Y:S02]  /*08e0*/  USHF.L.U32 UR11, UR10, 0xb, URZ ;  /* 0x0000000b0a0b7899 */ /* 0x000fe400080006ff */
[----:B------:R-:W-:Y:S02]  /*08f0*/  USHF.L.U32 UR10, UR10, 0x1, URZ ;  /* 0x000000010a0a7899 */ /* 0x000fe400080006ff */
[----:B------:R-:W-:-:S04]  /*0900*/  UIADD3 UR4, UPT, UPT, -UR4, 0x100000, URZ ;  /* 0x0010000004047890 */ /* 0x000fc8000fffe1ff */
[----:B------:R-:W-:Y:S02]  /*0910*/  USHF.L.U32 UR5, UR4, 0xb, URZ ;  /* 0x0000000b04057899 */ /* 0x000fe400080006ff */
[----:B------:R-:W-:Y:S01]  /*0920*/  USHF.L.U32 UR4, UR4, 0x1, URZ ;  /* 0x0000000104047899 */ /* 0x000fe200080006ff */
[----:B------:R-:W-:Y:S01]  /*0930*/  ELECT P0, URZ, PT ;  /* 0x0000000000ff782f */ /* 0x000fe20003800000 */
[----:B-1----:R-:W-:Y:S01]  /*0940*/  ULEA UR7, UR7, UR9, 0x18 ;  /* 0x0000000907077291 */ /* 0x002fe2000f8ec0ff */
[----:B------:R-:W1:Y:S11]  /*0950*/  FENCE.VIEW.ASYNC.S ;  /* 0x00000000000073c6 */ /* 0x000e760000000000 */
[----:B-1----:R1:W2:Y:S01]  /*0960*/  SYNCS.EXCH.64 URZ, [UR7+0x130], UR10 ;  /* 0x0001300a07ff75b2 */ /* 0x0022a20008000100 */
[----:B------:R1:W3:Y:S01]  /*0970*/  SYNCS.EXCH.64 URZ, [UR7+0x150], UR4 ;  /* 0x0001500407ff75b2 */ /* 0x0002e20008000100 */
[----:B------:R1:W4:Y:S01]  /*0980*/  SYNCS.EXCH.64 URZ, [UR7+0x138], UR10 ;  /* 0x0001380a07ff75b2 */ /* 0x0003220008000100 */
[----:B------:R1:W1:Y:S01]  /*0990*/  SYNCS.EXCH.64 URZ, [UR7+0x158], UR4 ;  /* 0x0001580407ff75b2 */ /* 0x0002620008000100 */
[----:B------:R1:W1:Y:S01]  /*09a0*/  SYNCS.EXCH.64 URZ, [UR7+0x140], UR10 ;  /* 0x0001400a07ff75b2 */ /* 0x0002620008000100 */
[----:B------:R1:W1:Y:S01]  /*09b0*/  SYNCS.EXCH.64 URZ, [UR7+0x160], UR4 ;  /* 0x0001600407ff75b2 */ /* 0x0002620008000100 */
[----:B------:R1:W1:Y:S01]  /*09c0*/  SYNCS.EXCH.64 URZ, [UR7+0x148], UR10 ;  /* 0x0001480a07ff75b2 */ /* 0x0002620008000100 */
[----:B------:R1:W1:Y:S01]  /*09d0*/  SYNCS.EXCH.64 URZ, [UR7+0x168], UR4 ;  /* 0x0001680407ff75b2 */ /* 0x0002620008000100 */
[----:B------:R-:W-:Y:S01]  /*09e0*/  NOP ;  /* 0x0000000000007918 */ /* 0x000fe20000000000 */
.L_x_11:
[----:B------:R-:W2:Y:S01]  /*09f0*/  SHFL.IDX PT, R2, R93, RZ, 0x1f ;  /* 0x00001fff5d027589 */ /* 0x000ea200000e0000 */
[----:B------:R-:W-:Y:S01]  /*0a00*/  NOP ;  /* 0x0000000000007918 */ /* 0x000fe20000000000 */
[----:B--2---:R-:W-:-:S13]  /*0a10*/  ISETP.NE.AND P0, PT, R2, 0x3, PT ;  /* 0x000000030200780c */ /* 0x004fda0003f05270 */
[----:B------:R-:W-:Y:S05]  /*0a20*/  @P0 BRA `(.L_x_12) ;  /* 0x0000000000300947 */ /* 0x000fea0003800000 */
[----:B-1----:R-:W1:Y:S01]  /*0a30*/  S2UR UR5, SR_CgaCtaId ;  /* 0x00000000000579c3 */ /* 0x002e620000008800 */
[----:B------:R-:W-:Y:S01]  /*0a40*/  UMOV UR7, 0x400 ;  /* 0x0000040000077882 */ /* 0x000fe20000000000 */
[----:B------:R-:W-:Y:S01]  /*0a50*/  UMOV UR4, 0x20 ;  /* 0x0000002000047882 */ /* 0x000fe20000000000 */
[----:B------:R-:W-:Y:S01]  /*0a60*/  ELECT P0, URZ, PT ;  /* 0x0000000000ff782f */ /* 0x000fe20003800000 */
[----:B------:R-:W-:-:S04]  /*0a70*/  UIADD3 UR10, UPT, UPT, -UR4, 0x100000, URZ ;  /* 0x00100000040a7890 */ /* 0x000fc8000fffe1ff */
[----:B------:R-:W-:Y:S02]  /*0a80*/  USHF.L.U32 UR11, UR10, 0xb, URZ ;  /* 0x0000000b0a0b7899 */ /* 0x000fe400080006ff */
[----:B------:R-:W-:Y:S02]  /*0a90*/  USHF.L.U32 UR10, UR10, 0x1, URZ ;  /* 0x000000010a0a7899 */ /* 0x000fe400080006ff */
[----:B-1----:R-:W-:Y:S01]  /*0aa0*/  ULEA UR5, UR5, UR7, 0x18 ;  /* 0x0000000705057291 */ /* 0x002fe2000f8ec0ff */
[----:B------:R-:W1:Y:S11]  /*0ab0*/  FENCE.VIEW.ASYNC.S ;  /* 0x00000000000073c6 */ /* 0x000e760000000000 */
[----:B-1----:R2:W1:Y:S01]  /*0ac0*/  SYNCS.EXCH.64 URZ, [UR5+0x170], UR10 ;  /* 0x0001700a05ff75b2 */ /* 0x0024620008000100 */
[----:B------:R2:W1:Y:S02]  /*0ad0*/  SYNCS.EXCH.64 URZ, [UR5+0x178], UR10 ;  /* 0x0001780a05ff75b2 */ /* 0x0004640008000100 */
[----:B--2---:R-:W-:Y:S01]  /*0ae0*/  NOP ;  /* 0x0000000000007918 */ /* 0x004fe20000000000 */
.L_x_12:
[----:B------:R-:W2:Y:S01]  /*0af0*/  SHFL.IDX PT, R2, R93, RZ, 0x1f ;  /* 0x00001fff5d027589 */ /* 0x000ea200000e0000 */
[----:B------:R-:W-:Y:S01]  /*0b00*/  NOP ;  /* 0x0000000000007918 */ /* 0x000fe20000000000 */
[----:B--2---:R-:W-:-:S13]  /*0b10*/  ISETP.NE.AND P0, PT, R2, 0x4, PT ;  /* 0x000000040200780c */ /* 0x004fda0003f05270 */
[----:B------:R-:W-:Y:S05]  /*0b20*/  @P0 BRA `(.L_x_13) ;  /* 0x00000000004c0947 */ /* 0x000fea0003800000 */
[----:B-1----:R-:W1:Y:S01]  /*0b30*/  S2UR UR5, SR_CgaCtaId ;  /* 0x00000000000579c3 */ /* 0x002e620000008800 */
[----:B------:R-:W-:Y:S01]  /*0b40*/  UMOV UR9, 0x100 ;  /* 0x0000010000097882 */ /* 0x000fe20000000000 */
[----:B------:R-:W-:Y:S01]  /*0b50*/  UMOV UR7, 0x400 ;  /* 0x0000040000077882 */ /* 0x000fe20000000000 */
[----:B------:R-:W-:Y:S01]  /*0b60*/  USEL UR9, UR9, 0xe0, UP2 ;  /* 0x000000e009097887 */ /* 0x000fe20009000000 */
[----:B------:R-:W-:Y:S01]  /*0b70*/  UMOV UR4, 0x1 ;  /* 0x0000000100047882 */ /* 0x000fe20000000000 */
[----:B------:R-:W-:Y:S01]  /*0b80*/  ELECT P0, URZ, PT ;  /* 0x0000000000ff782f */ /* 0x000fe20003800000 */
[----:B------:R-:W-:-:S04]  /*0b90*/  UIADD3 UR10, UPT, UPT, -UR4, 0x100000, URZ ;  /* 0x00100000040a7890 */ /* 0x000fc8000fffe1ff */
[----:B------:R-:W-:Y:S02]  /*0ba0*/  USHF.L.U32 UR11, UR10, 0xb, URZ ;  /* 0x0000000b0a0b7899 */ /* 0x000fe400080006ff */
[----:B------:R-:W-:Y:S02]  /*0bb0*/  USHF.L.U32 UR10, UR10, 0x1, URZ ;  /* 0x000000010a0a7899 */ /* 0x000fe400080006ff */
[----:B------:R-:W-:-:S04]  /*0bc0*/  UIADD3 UR12, UPT, UPT, -UR9, 0x100000, URZ ;  /* 0x00100000090c7890 */ /* 0x000fc8000fffe1ff */
[----:B------:R-:W-:Y:S02]  /*0bd0*/  USHF.L.U32 UR13, UR12, 0xb, URZ ;  /* 0x0000000b0c0d7899 */ /* 0x000fe400080006ff */
[----:B------:R-:W-:Y:S02]  /*0be0*/  USHF.L.U32 UR12, UR12, 0x1, URZ ;  /* 0x000000010c0c7899 */ /* 0x000fe400080006ff */
[----:B-1----:R-:W-:Y:S01]  /*0bf0*/  ULEA UR5, UR5, UR7, 0x18 ;  /* 0x0000000705057291 */ /* 0x002fe2000f8ec0ff */
[----:B------:R-:W1:Y:S11]  /*0c00*/  FENCE.VIEW.ASYNC.S ;  /* 0x00000000000073c6 */ /* 0x000e760000000000 */
[----:B-1----:R2:W1:Y:S01]  /*0c10*/  SYNCS.EXCH.64 URZ, [UR5+0x180], UR10 ;  /* 0x0001800a05ff75b2 */ /* 0x0024620008000100 */
[----:B------:R2:W1:Y:S01]  /*0c20*/  SYNCS.EXCH.64 URZ, [UR5+0x190], UR12 ;  /* 0x0001900c05ff75b2 */ /* 0x0004620008000100 */
[----:B------:R2:W1:Y:S01]  /*0c30*/  SYNCS.EXCH.64 URZ, [UR5+0x188], UR10 ;  /* 0x0001880a05ff75b2 */ /* 0x0004620008000100 */
[----:B------:R2:W1:Y:S02]  /*0c40*/  SYNCS.EXCH.64 URZ, [UR5+0x198], UR12 ;  /* 0x0001980c05ff75b2 */ /* 0x0004640008000100 */
[----:B--2---:R-:W-:Y:S01]  /*0c50*/  NOP ;  /* 0x0000000000007918 */ /* 0x004fe20000000000 */
.L_x_13:
[----:B------:R-:W2:Y:S01]  /*0c60*/  SHFL.IDX PT, R2, R93, RZ, 0x1f ;  /* 0x00001fff5d027589 */ /* 0x000ea200000e0000 */
[----:B------:R-:W-:Y:S01]  /*0c70*/  NOP ;  /* 0x0000000000007918 */ /* 0x000fe20000000000 */
[----:B--2---:R-:W-:-:S13]  /*0c80*/  ISETP.NE.AND P0, PT, R2, 0x5, PT ;  /* 0x000000050200780c */ /* 0x004fda0003f05270 */
[----:B------:R-:W-:Y:S05]  /*0c90*/  @P0 BRA `(.L_x_14) ;  /* 0x0000000000580947 */ /* 0x000fea0003800000 */
[----:B-1----:R-:W1:Y:S01]  /*0ca0*/  S2UR UR7, SR_CgaCtaId ;  /* 0x00000000000779c3 */ /* 0x002e620000008800 */
        /* <DEDUP_REMOVED lines=12> */
[----:B-1----:R2:W1:Y:S01]  /*0d70*/  SYNCS.EXCH.64 URZ, [UR7+0x1a0], UR10 ;  /* 0x0001a00a07ff75b2 */ /* 0x0024620008000100 */
[----:B------:R2:W1:Y:S01]  /*0d80*/  SYNCS.EXCH.64 URZ, [UR7+0x1c0], UR4 ;  /* 0x0001c00407ff75b2 */ /* 0x0004620008000100 */
[----:B------:R2:W1:Y:S01]  /*0d90*/  SYNCS.EXCH.64 URZ, [UR7+0x1a8], UR10 ;  /* 0x0001a80a07ff75b2 */ /* 0x0004620008000100 */
[----:B------:R2:W1:Y:S01]  /*0da0*/  SYNCS.EXCH.64 URZ, [UR7+0x1c8], UR4 ;  /* 0x0001c80407ff75b2 */ /* 0x0004620008000100 */
[----:B------:R2:W1:Y:S01]  /*0db0*/  SYNCS.EXCH.64 URZ, [UR7+0x1b0], UR10 ;  /* 0x0001b00a07ff75b2 */ /* 0x0004620008000100 */
[----:B------:R2:W1:Y:S01]  /*0dc0*/  SYNCS.EXCH.64 URZ, [UR7+0x1d0], UR4 ;  /* 0x0001d00407ff75b2 */ /* 0x0004620008000100 */
[----:B------:R2:W1:Y:S01]  /*0dd0*/  SYNCS.EXCH.64 URZ, [UR7+0x1b8], UR10 ;  /* 0x0001b80a07ff75b2 */ /* 0x0004620008000100 */
[----:B------:R2:W1:Y:S02]  /*0de0*/  SYNCS.EXCH.64 URZ, [UR7+0x1d8], UR4 ;  /* 0x0001d80407ff75b2 */ /* 0x0004640008000100 */
[----:B--2---:R-:W-:Y:S01]  /*0df0*/  NOP ;  /* 0x0000000000007918 */ /* 0x004fe20000000000 */
.L_x_14:
        /* <DEDUP_REMOVED lines=18> */
.L_x_15:
[----:B-1----:R-:W1:Y:S01]  /*0f20*/  S2UR UR5, SR_CTAID.X ;  /* 0x00000000000579c3 */ /* 0x002e620000002500 */
[----:B------:R-:W-:-:S05]  /*0f30*/  CS2R.32 R87, SR_CgaSize ;  /* 0x0000000000577805 */ /* 0x000fca0000008a00 */
[----:B------:R-:W-:-:S05]  /*0f40*/  IMAD R87, R87, -0xa0, RZ ;  /* 0xffffff6057577824 */ /* 0x000fca00078e02ff */
[----:B------:R-:W-:-:S14]  /*0f50*/  R2UR UR9, R87 ;  /* 0x00000000570972ca */ /* 0x000fdc00000e0000 */
[----:B------:R-:W2:Y:S01]  /*0f60*/  LDCU UR9, c[0x0][UR9+0x2b0] ;  /* 0x00005600090977ac */ /* 0x000ea20008000800 */
[----:B------:R-:W-:Y:S01]  /*0f70*/  NOP ;  /* 0x0000000000007918 */ /* 0x000fe20000000000 */
[----:B------:R-:W-:-:S05]  /*0f80*/  CS2R.32 R87, SR_CgaSize ;  /* 0x0000000000577805 */ /* 0x000fca0000008a00 */
[----:B------:R-:W-:-:S05]  /*0f90*/  IMAD R87, R87, -0xa0, RZ ;  /* 0xffffff6057577824 */ /* 0x000fca00078e02ff */
[----:B------:R-:W-:-:S14]  /*0fa0*/  R2UR UR7, R87 ;  /* 0x00000000570772ca */ /* 0x000fdc00000e0000 */
[----:B------:R-:W3:Y:S01]  /*0fb0*/  LDCU UR7, c[0x0][UR7+0x2b4] ;  /* 0x00005680070777ac */ /* 0x000ee20008000800 */
[----:B------:R-:W4:Y:S08]  /*0fc0*/  S2UR UR4, SR_CTAID.Y ;  /* 0x00000000000479c3 */ /* 0x000f300000002600 */
[----:B------:R-:W3:Y:S01]  /*0fd0*/  LDC R10, c[0x0][0xb24] ;  /* 0x0002c900ff0a7b82 */ /* 0x000ee20000000800 */
[----:B-1----:R-:W-:-:S02]  /*0fe0*/  I2FP.F32.U32 R87, UR5 ;  /* 0x0000000500577c45 */ /* 0x002fc40008201000 */
[----:B------:R-:W-:-:S05]  /*0ff0*/  CS2R.32 R3, SR_CgaSize ;  /* 0x0000000000037805 */ /* 0x000fca0000008a00 */
[----:B------:R-:W-:-:S06]  /*1000*/  IMAD R3, R3, -0xa0, RZ ;  /* 0xffffff6003037824 */ /* 0x000fcc00078e02ff */
[----:B------:R-:W1:Y:S01]  /*1010*/  LDC R3, c[0x0][R3+0x2a0] ;  /* 0x0000a80003037b82 */ /* 0x000e620000000800 */
[----:B------:R-:W-:Y:S01]  /*1020*/  MOV R15, UR5 ;  /* 0x00000005000f7c02 */ /* 0x000fe20008000f00 */
[----:B--2---:R-:W-:Y:S01]  /*1030*/  FMUL R87, R87, UR9 ;  /* 0x0000000957577c20 */ /* 0x004fe20008400000 */
[----:B----4-:R-:W-:Y:S02]  /*1040*/  I2FP.F32.U32 R86, UR4 ;  /* 0x0000000400567c45 */ /* 0x010fe40008201000 */
[----:B------:R-:W-:-:S05]  /*1050*/  CS2R.32 R2, SR_CgaSize ;  /* 0x0000000000027805 */ /* 0x000fca0000008a00 */
[----:B------:R-:W-:-:S06]  /*1060*/  IMAD R2, R2, -0xa0, RZ ;  /* 0xffffff6002027824 */ /* 0x000fcc00078e02ff */
[----:B------:R-:W2:Y:S01]  /*1070*/  LDC R2, c[0x0][R2+0x2a4] ;  /* 0x0000a90002027b82 */ /* 0x000ea20000000800 */
[----:B------:R-:W-:Y:S01]  /*1080*/  MOV R14, UR4 ;  /* 0x00000004000e7c02 */ /* 0x000fe20008000f00 */
[----:B------:R-:W4:Y:S01]  /*1090*/  F2I.U32.TRUNC.NTZ R87, R87 ;  /* 0x0000005700577305 */ /* 0x000f22000020f000 */
[----:B---3--:R-:W-:-:S05]  /*10a0*/  FMUL R86, R86, UR7 ;  /* 0x0000000756567c20 */ /* 0x008fca0008400000 */
[----:B------:R-:W-:Y:S01]  /*10b0*/  BAR.SYNC.DEFER_BLOCKING 0x0 ;  /* 0x0000000000007b1d */ /* 0x000fe20000010000 */
[----:B------:R-:W-:-:S05]  /*10c0*/  ISETP.GE.AND P0, PT, R10, 0x1, PT ;  /* 0x000000010a00780c */ /* 0x000fca0003f06270 */
[----:B------:R-:W3:Y:S02]  /*10d0*/  F2I.U32.TRUNC.NTZ R86, R86 ;  /* 0x0000005600567305 */ /* 0x000ee4000020f000 */
[----:B------:R-:W2:Y:S01]  /*10e0*/  S2UR UR36, SR_CTAID.Z ;  /* 0x00000000002479c3 */ /* 0x000ea20000002700 */
[----:B----4-:R-:W-:-:S05]  /*10f0*/  IADD3 R87, PT, PT, -R87, RZ, RZ ;  /* 0x000000ff57577210 */ /* 0x010fca0007ffe1ff */
[----:B-1----:R-:W-:Y:S01]  /*1100*/  IMAD R87, R3, R87, UR5 ;  /* 0x0000000503577e24 */ /* 0x002fe2000f8e0257 */
[----:B---3--:R-:W-:-:S05]  /*1110*/  IADD3 R86, PT, PT, -R86, RZ, RZ ;  /* 0x000000ff56567210 */ /* 0x008fca0007ffe1ff */
[----:B--2---:R-:W-:Y:S01]  /*1120*/  IMAD R86, R2, R86, UR4 ;  /* 0x0000000402567e24 */ /* 0x004fe2000f8e0256 */
[----:B------:R-:W-:Y:S06]  /*1130*/  @!P0 BRA `(.L_x_16) ;  /* 0x0000000000b88947 */ /* 0x000fec0003800000 */
[----:B------:R-:W1:Y:S01]  /*1140*/  LDC.64 R4, c[0x0][0xb18] ;  /* 0x0002c600ff047b82 */ /* 0x000e620000000a00 */
[----:B------:R-:W-:-:S07]  /*1150*/  ISETP.NE.AND P0, PT, R10, 0x1, PT ;  /* 0x000000010a00780c */ /* 0x000fce0003f05270 */
[----:B------:R-:W2:Y:S08]  /*1160*/  LDC R9, c[0x0][0xb0c] ;  /* 0x0002c300ff097b82 */ /* 0x000eb00000000800 */
[----:B------:R-:W3:Y:S08]  /*1170*/  LDC R12, c[0x0][0x370] ;  /* 0x0000dc00ff0c7b82 */ /* 0x000ef00000000800 */
[----:B------:R-:W4:Y:S01]  /*1180*/  LDC R11, c[0x0][0x374] ;  /* 0x0000dd00ff0b7b82 */ /* 0x000f220000000800 */
[----:B-1----:R-:W-:-:S07]  /*1190*/  ISETP.NE.AND P1, PT, R4, 0x1, PT ;  /* 0x000000010400780c */ /* 0x002fce0003f25270 */
[----:B------:R-:W3:Y:S01]  /*11a0*/  LDC.64 R6, c[0x0][0xb10] ;  /* 0x0002c400ff067b82 */ /* 0x000ee20000000a00 */
[----:B--2---:R-:W-:-:S07]  /*11b0*/  ISETP.NE.AND P2, PT, R9, 0x1, PT ;  /* 0x000000010900780c */ /* 0x004fce0003f45270 */
[----:B------:R-:W1:Y:S08]  /*11c0*/  LDC R8, c[0x0][0xb20] ;  /* 0x0002c800ff087b82 */ /* 0x000e700000000800 */
[----:B------:R-:W2:Y:S01]  /*11d0*/  LDC.64 R2, c[0x0][0xb28] ;  /* 0x0002ca00ff027b82 */ /* 0x000ea20000000a00 */
[----:B----4-:R-:W-:-:S04]  /*11e0*/  IMAD.HI.U32 R13, R11, R5, RZ ;  /* 0x000000050b0d7227 */ /* 0x010fc800078e00ff */
[----:B------:R-:W-:-:S04]  /*11f0*/  IMAD.HI.U32 R5, R14, R5, RZ ;  /* 0x000000050e057227 */ /* 0x000fc800078e00ff */
[----:B---3--:R-:W-:-:S05]  /*1200*/  IMAD.HI.U32 R16, R12, R6, RZ ;  /* 0x000000060c107227 */ /* 0x008fca00078e00ff */
[-C--:B------:R-:W-:Y:S01]  /*1210*/  @P2 SHF.R.U32.HI R12, RZ, R7.reuse, R16 ;  /* 0x00000007ff0c2219 */ /* 0x080fe20000011610 */
[----:B------:R-:W-:Y:S01]  /*1220*/  IMAD.HI.U32 R16, R15, R6, RZ ;  /* 0x000000060f107227 */ /* 0x000fe200078e00ff */
[-C--:B-1----:R-:W-:Y:S02]  /*1230*/  @P1 SHF.R.U32.HI R11, RZ, R8.reuse, R13 ;  /* 0x00000008ff0b1219 */ /* 0x082fe4000001160d */
[----:B------:R-:W-:Y:S02]  /*1240*/  SHF.R.U32.HI R5, RZ, R8, R5 ;  /* 0x00000008ff057219 */ /* 0x000fe40000011605 */
[----:B------:R-:W-:Y:S02]  /*1250*/  SHF.R.U32.HI R16, RZ, R7, R16 ;  /* 0x00000007ff107219 */ /* 0x000fe40000011610 */
[----:B------:R-:W-:Y:S01]  /*1260*/  SEL R5, R14, R5, !P1 ;  /* 0x000000050e057207 */ /* 0x000fe20004800000 */
[----:B--2---:R-:W-:Y:S01]  /*1270*/  IMAD.HI.U32 R13, R11, R2, RZ ;  /* 0x000000020b0d7227 */ /* 0x004fe200078e00ff */
[----:B------:R-:W-:-:S03]  /*1280*/  SEL R16, R15, R16, !P2 ;  /* 0x000000100f107207 */ /* 0x000fc60005000000 */
[----:B------:R-:W-:Y:S01]  /*1290*/  IMAD.HI.U32 R6, R12, R2, RZ ;  /* 0x000000020c067227 */ /* 0x000fe200078e00ff */
[----:B------:R-:W-:-:S04]  /*12a0*/  @P0 SHF.R.U32.HI R11, RZ, R3, R13 ;  /* 0x00000003ff0b0219 */ /* 0x000fc8000001160d */
[----:B------:R-:W-:Y:S01]  /*12b0*/  @P0 SHF.R.U32.HI R12, RZ, R3, R6 ;  /* 0x00000003ff0c0219 */ /* 0x000fe20000011606 */
[----:B------:R-:W-:-:S04]  /*12c0*/  IMAD R11, R11, R10, RZ ;  /* 0x0000000a0b0b7224 */ /* 0x000fc800078e02ff */
[----:B------:R-:W-:Y:S01]  /*12d0*/  IMAD R6, R12, R10, RZ ;  /* 0x0000000a0c067224 */ /* 0x000fe200078e02ff */
[----:B------:R-:W-:-:S04]  /*12e0*/  ISETP.GE.AND P1, PT, R5, R11, PT ;  /* 0x0000000b0500720c */ /* 0x000fc80003f26270 */
[----:B------:R-:W-:Y:S01]  /*12f0*/  ISETP.GE.OR P1, PT, R16, R6, P1 ;  /* 0x000000061000720c */ /* 0x000fe20000f26670 */
[----:B------:R-:W-:-:S05]  /*1300*/  IMAD.HI.U32 R6, R5, R2, RZ ;  /* 0x0000000205067227 */ /* 0x000fca00078e00ff */
[----:B------:R-:W-:-:S04]  /*1310*/  SHF.R.U32.HI R6, RZ, R3, R6 ;  /* 0x00000003ff067219 */ /* 0x000fc80000011606 */
[----:B------:R-:W-:-:S03]  /*1320*/  SEL R6, R5, R6, !P0 ;  /* 0x0000000605067207 */ /* 0x000fc60004000000 */
[----:B------:R-:W-:Y:S01]  /*1330*/  @!P1 IMAD.HI.U32 R7, R16, R2, RZ ;  /* 0x0000000210079227 */ /* 0x000fe200078e00ff */
[----:B------:R-:W-:-:S04]  /*1340*/  IADD3 R2, PT, PT, -R6, RZ, RZ ;  /* 0x000000ff06027210 */ /* 0x000fc80007ffe1ff */
[----:B------:R-:W-:Y:S01]  /*1350*/  @!P1 SHF.R.U32.HI R3, RZ, R3, R7 ;  /* 0x00000003ff039219 */ /* 0x000fe20000011607 */
[----:B------:R-:W-:Y:S01]  /*1360*/  IMAD R2, R10, R2, R5 ;  /* 0x000000020a027224 */ /* 0x000fe200078e0205 */
[----:B------:R-:W-:Y:S02]  /*1370*/  IADD3 R7, PT, PT, -R5, RZ, RZ ;  /* 0x000000ff05077210 */ /* 0x000fe40007ffe1ff */
[----:B------:R-:W-:-:S03]  /*1380*/  @!P1 SEL R3, R16, R3, !P0 ;  /* 0x0000000310039207 */ /* 0x000fc60004000000 */
[----:B------:R-:W-:Y:S02]  /*1390*/  IMAD R7, R4, R7, R14 ;  /* 0x0000000704077224 */ /* 0x000fe400078e020e */
[--C-:B------:R-:W-:Y:S02]  /*13a0*/  @!P1 IMAD.IADD R6, R6, 0x1, -R3.reuse ;  /* 0x0000000106069824 */ /* 0x100fe400078e0a03 */
[----:B------:R-:W-:Y:S01]  /*13b0*/  @!P1 IMAD R3, R2, R12, R3 ;  /* 0x0000000c02039224 */ /* 0x000fe200078e0203 */
[----:B------:R-:W-:Y:S01]  /*13c0*/  IADD3 R2, PT, PT, -R16, RZ, RZ ;  /* 0x000000ff10027210 */ /* 0x000fe20007ffe1ff */
[----:B------:R-:W-:Y:S02]  /*13d0*/  @!P1 IMAD R5, R6, R10, R16 ;  /* 0x0000000a06059224 */ /* 0x000fe400078e0210 */
[----:B------:R-:W-:Y:S02]  /*13e0*/  @!P1 IMAD.MOV.U32 R16, RZ, RZ, R3 ;  /* 0x000000ffff109224 */ /* 0x000fe400078e0003 */
[----:B------:R-:W-:-:S02]  /*13f0*/  IMAD R2, R9, R2, R15 ;  /* 0x0000000209027224 */ /* 0x000fc400078e020f */
[----:B------:R-:W-:Y:S02]  /*1400*/  IMAD R14, R5, R4, R7 ;  /* 0x00000004050e7224 */ /* 0x000fe400078e0207 */
[----:B------:R-:W-:Y:S02]  /*1410*/  IMAD R15, R16, R9, R2 ;  /* 0x00000009100f7224 */ /* 0x000fe400078e0202 */
.L_x_16:
[----:B------:R-:W1:Y:S01]  /*1420*/  LDCU UR4, c[0x0][0xb30] ;  /* 0x00016600ff0477ac */ /* 0x000e620008000800 */
[----:B------:R-:W2:Y:S08]  /*1430*/  S2UR UR37, SR_CgaCtaId ;  /* 0x00000000002579c3 */ /* 0x000eb00000008800 */
[----:B------:R-:W3:Y:S01]  /*1440*/  LDC R40, c[0x0][0xb24] ;  /* 0x0002c900ff287b82 */ /* 0x000ee20000000800 */
[----:B-1----:R-:W-:-:S09]  /*1450*/  UISETP.NE.AND UP1, UPT, UR4, 0x1, UPT ;  /* 0x000000010400788c */ /* 0x002fd2000bf25270 */
[----:B--2---:R-:W-:Y:S05]  /*1460*/  BRA.U UP1, `(.L_x_17) ;  /* 0x0000000101407547 */ /* 0x004fea000b800000 */
[----:B------:R-:W1:Y:S08]  /*1470*/  LDC.64 R4, c[0x0][0xb10] ;  /* 0x0002c400ff047b82 */ /* 0x000e700000000a00 */
[----:B------:R-:W2:Y:S08]  /*1480*/  LDC.64 R2, c[0x0][0xb18] ;  /* 0x0002c600ff027b82 */ /* 0x000eb00000000a00 */
[----:B------:R-:W4:Y:S08]  /*1490*/  LDC R6, c[0x0][0xb20] ;  /* 0x0002c800ff067b82 */ /* 0x000f300000000800 */
[----:B------:R-:W3:Y:S01]  /*14a0*/  LDC R7, c[0x0][0xb0c] ;  /* 0x0002c300ff077b82 */ /* 0x000ee20000000800 */
[----:B-1----:R-:W-:-:S05]  /*14b0*/  IMAD.HI.U32 R4, R15, R4, RZ ;  /* 0x000000040f047227 */ /* 0x002fca00078e00ff */
[----:B------:R-:W-:Y:S01]  /*14c0*/  SHF.R.U32.HI R4, RZ, R5, R4 ;  /* 0x00000005ff047219 */ /* 0x000fe20000011604 */
[----:B--2---:R-:W-:Y:S01]  /*14d0*/  IMAD.HI.U32 R3, R14, R3, RZ ;  /* 0x000000030e037227 */ /* 0x004fe200078e00ff */
[----:B------:R-:W-:-:S04]  /*14e0*/  ISETP.NE.AND P0, PT, R2, 0x1, PT ;  /* 0x000000010200780c */ /* 0x000fc80003f05270 */
[----:B----4-:R-:W-:-:S04]  /*14f0*/  SHF.R.U32.HI R3, RZ, R6, R3 ;  /* 0x00000006ff037219 */ /* 0x010fc80000011603 */
[----:B------:R-:W-:Y:S02]  /*1500*/  SEL R3, R14, R3, !P0 ;  /* 0x000000030e037207 */ /* 0x000fe40004000000 */
[----:B---3--:R-:W-:-:S04]  /*1510*/  ISETP.NE.AND P1, PT, R7, 0x1, PT ;  /* 0x000000010700780c */ /* 0x008fc80003f25270 */
[----:B------:R-:W-:-:S05]  /*1520*/  SEL R4, R15, R4, !P1 ;  /* 0x000000040f047207 */ /* 0x000fca0004800000 */
[----:B------:R-:W-:Y:S02]  /*1530*/  IMAD.IADD R5, R3, 0x1, -R4 ;  /* 0x0000000103057824 */ /* 0x000fe400078e0a04 */
[----:B------:R-:W-:Y:S02]  /*1540*/  IMAD.IADD R3, R4, 0x1, -R3 ;  /* 0x0000000104037824 */ /* 0x000fe400078e0a03 */
[----:B------:R-:W-:Y:S02]  /*1550*/  IMAD R15, R5, R7, R15 ;  /* 0x00000007050f7224 */ /* 0x000fe400078e020f */
[----:B------:R-:W-:-:S07]  /*1560*/  IMAD R14, R3, R2, R14 ;  /* 0x00000002030e7224 */ /* 0x000fce00078e020e */
.L_x_17:
[----:B------:R-:W-:Y:S01]  /*1570*/  BAR.SYNC.DEFER_BLOCKING 0x0 ;  /* 0x0000000000007b1d */ /* 0x000fe20000010000 */
[----:B------:R-:W-:Y:S01]  /*1580*/  UISETP.NE.AND UP1, UPT, UR8, 0x2, UPT ;  /* 0x000000020800788c */ /* 0x000fe2000bf25270 */
[----:B------:R-:W-:Y:S02]  /*1590*/  ISETP.NE.OR P5, PT, R0, 0x2, !P5 ;  /* 0x000000020000780c */ /* 0x000fe40006fa5670 */
[----:B------:R-:W-:-:S06]  /*15a0*/  LOP3.LUT R2, R101, 0x1f, RZ, 0xc0, !PT ;  /* 0x0000001f65027812 */ /* 0x000fcc00078ec0ff */
[----:B------:R-:W-:Y:S05]  /*15b0*/  BRA.U UP1, `(.L_x_18) ;  /* 0x0000001901787547 */ /* 0x000fea000b800000 */
[----:B------:R-:W1:Y:S01]  /*15c0*/  LDCU UR13, c[0x0][0x38c] ;  /* 0x00007180ff0d77ac */ /* 0x000e620008000800 */
[----:B------:R-:W2:Y:S01]  /*15d0*/  LDC R8, c[0x0][0x370] ;  /* 0x0000dc00ff087b82 */ /* 0x000ea20000000800 */
[----:B------:R-:W-:Y:S01]  /*15e0*/  PLOP3.LUT P1, PT, PT, PT, UP2, 0x80, 0x8 ;  /* 0x000000000008781c */ /* 0x000fe20003f2f028 */
[----:B------:R-:W-:Y:S01]  /*15f0*/  IMAD.MOV.U32 R17, RZ, RZ, 0x1 ;  /* 0x00000001ff117424 */ /* 0x000fe200078e00ff */
[----:B------:R-:W-:Y:S01]  /*1600*/  ISETP.EQ.OR P4, PT, R2, RZ, P5 ;  /* 0x000000ff0200720c */ /* 0x000fe20002f82670 */
[----:B------:R-:W-:Y:S01]  /*1610*/  IMAD.MOV.U32 R16, RZ, RZ, RZ ;  /* 0x000000ffff107224 */ /* 0x000fe200078e00ff */
[----:B------:R-:W-:Y:S02]  /*1620*/  PLOP3.LUT P1, PT, P1, PT, PT, 0x8, 0x80 ;  /* 0x000000000080781c */ /* 0x000fe40000f2e170 */
[----:B------:R-:W-:Y:S01]  /*1630*/  CS2R R12, SRZ ;  /* 0x00000000000c7805 */ /* 0x000fe2000001ff00 */
[----:B------:R-:W-:Y:S01]  /*1640*/  IMAD.MOV.U32 R11, RZ, RZ, 0x1 ;  /* 0x00000001ff0b7424 */ /* 0x000fe200078e00ff */
[----:B------:R-:W4:Y:S01]  /*1650*/  LDC R0, c[0x0][0x374] ;  /* 0x0000dd00ff007b82 */ /* 0x000f220000000800 */
[----:B------:R-:W2:Y:S01]  /*1660*/  LDCU.64 UR22, c[0x0][0x348] ;  /* 0x00006900ff1677ac */ /* 0x000ea20008000a00 */
[----:B------:R-:W-:Y:S01]  /*1670*/  UMOV UR6, URZ ;  /* 0x000000ff00067c82 */ /* 0x000fe20008000000 */
[----:B-1----:R-:W-:-:S04]  /*1680*/  UIADD3 UR5, UPT, UPT, UR13, 0xf, URZ ;  /* 0x0000000f0d057890 */ /* 0x002fc8000fffe0ff */
[----:B------:R-:W-:-:S04]  /*1690*/  USHF.R.S32.HI UR4, URZ, 0x1f, UR5 ;  /* 0x0000001fff047899 */ /* 0x000fc80008011405 */
[----:B------:R-:W-:-:S04]  /*16a0*/  ULEA.HI UR4, UR4, UR5, URZ, 0x4 ;  /* 0x0000000504047291 */ /* 0x000fc8000f8f20ff */
[----:B------:R-:W-:Y:S02]  /*16b0*/  USHF.R.S32.HI UR15, URZ, 0x4, UR4 ;  /* 0x00000004ff0f7899 */ /* 0x000fe40008011404 */
[----:B------:R-:W-:Y:S02]  /*16c0*/  UIADD3 UR4, UPT, UPT, UR13, -0x1, URZ ;  /* 0xffffffff0d047890 */ /* 0x000fe4000fffe0ff */
[----:B------:R-:W-:Y:S02]  /*16d0*/  UISETP.LT.U32.AND UP0, UPT, UR15, 0x13, UPT ;  /* 0x000000130f00788c */ /* 0x000fe4000bf01070 */
[----:B------:R-:W-:Y:S02]  /*16e0*/  UISETP.GE.U32.AND UP1, UPT, UR4, -0x1f, UPT ;  /* 0xffffffe10400788c */ /* 0x000fe4000bf26070 */
[----:B------:R-:W-:Y:S02]  /*16f0*/  USEL UR14, UR15, 0x13, UP0 ;  /* 0x000000130f0e7887 */ /* 0x000fe40008000000 */
[----:B------:R-:W-:-:S02]  /*1700*/  UIADD3 UR13, UPT, UPT, UR13, 0x1e, URZ ;  /* 0x0000001e0d0d7890 */ /* 0x000fc4000fffe0ff */
[----:B------:R-:W-:Y:S02]  /*1710*/  UIADD3 UR5, UPT, UPT, UR14, -0x1, URZ ;  /* 0xffffffff0e057890 */ /* 0x000fe4000fffe0ff */
[----:B------:R-:W-:-:S03]  /*1720*/  UIADD3 UR7, UPT, UPT, UR15, -UR14, URZ ;  /* 0x8000000e0f077290 */ /* 0x000fc6000fffe0ff */
[----:B------:R-:W-:-:S04]  /*1730*/  @UP1 UIADD3 UR5, UPT, UPT, UR14, URZ, URZ ;  /* 0x000000ff0e051290 */ /* 0x000fc8000fffe0ff */
[----:B--2---:R-:W-:-:S12]  /*1740*/  UIADD3 UR5, UPT, UPT, UR5, 0x1, URZ ;  /* 0x0000000105057890 */ /* 0x004fd8000fffe0ff */
.L_x_36:
[----:B------:R-:W-:Y:S01]  /*1750*/  UISETP.NE.AND UP0, UPT, UR37, URZ, UPT ;  /* 0x000000ff2500728c */ /* 0x000fe2000bf05270 */
[----:B------:R-:W1:Y:S08]  /*1760*/  S2UR UR37, SR_CgaCtaId ;  /* 0x00000000002579c3 */ /* 0x000e700000008800 */
[----:B------:R-:W-:Y:S05]  /*1770*/  BRA.U UP0, `(.L_x_19) ;  /* 0x0000000100347547 */ /* 0x000fea000b800000 */
[----:B------:R-:W2:Y:S01]  /*1780*/  S2R R2, SR_CgaCtaId ;  /* 0x0000000000027919 */ /* 0x000ea20000008800 */
[----:B------:R-:W-:-:S04]  /*1790*/  MOV R3, 0x400 ;  /* 0x0000040000037802 */ /* 0x000fc80000000f00 */
[----:B--2---:R-:W-:Y:S02]  /*17a0*/  LEA R2, R2, R3, 0x18 ;  /* 0x0000000302027211 */ /* 0x004fe400078ec0ff */
[----:B------:R-:W-:-:S03]  /*17b0*/  SHF.L.U32 R3, R11, 0x1f, RZ ;  /* 0x0000001f0b037819 */ /* 0x000fc600000006ff */
[----:B------:R-:W-:-:S04]  /*17c0*/  IMAD R2, R12, 0x8, R2 ;  /* 0x000000080c027824 */ /* 0x000fc800078e0202 */
[----:B------:R-:W2:Y:S02]  /*17d0*/  SYNCS.PHASECHK.TRANS64.TRYWAIT P0, [R2+URZ+0x1f0], R3 ;  /* 0x0001f003020075a7 */ /* 0x000ea400080011ff */
[----:B--2---:R-:W-:Y:S05]  /*17e0*/  @!P0 BRA `(.L_x_20) ;  /* 0x0000007c00e88947 */ /* 0x004fea0003800000 */
.L_x_147:
[----:B------:R-:W-:Y:S01]  /*17f0*/  VIADD R12, R12, 0x1 ;  /* 0x000000010c0c7836 */ /* 0x000fe20000000000 */
[----:B------:R2:W-:Y:S04]  /*1800*/  SYNCS.ARRIVE.TRANS64.A1T0 RZ, [R2+URZ+0x1e0], RZ ;  /* 0x0001e0ff02ff79a7 */ /* 0x0005e800081000ff */
[----:B------:R-:W-:-:S04]  /*1810*/  ISETP.NE.AND P0, PT, R12, 0x2, PT ;  /* 0x000000020c00780c */ /* 0x000fc80003f05270 */
[----:B------:R-:W-:Y:S02]  /*1820*/  SEL R12, R12, RZ, P0 ;  /* 0x000000ff0c0c7207 */ /* 0x000fe40000000000 */
[----:B--2---:R-:W-:-:S04]  /*1830*/  SEL R2, RZ, 0x1, P0 ;  /* 0x00000001ff027807 */ /* 0x004fc80000000000 */
[----:B------:R-:W-:-:S07]  /*1840*/  LOP3.LUT R11, R11, R2, RZ, 0x3c, !PT ;  /* 0x000000020b0b7212 */ /* 0x000fce00078e3cff */
.L_x_19:
[----:B------:R-:W-:Y:S01]  /*1850*/  UMOV UR4, 0x400 ;  /* 0x0000040000047882 */ /* 0x000fe20000000000 */
[----:B------:R-:W-:Y:S01]  /*1860*/  SHF.L.U32 R2, R17, 0x1f, RZ ;  /* 0x0000001f11027819 */ /* 0x000fe200000006ff */
[----:B-1----:R-:W-:Y:S01]  /*1870*/  ULEA UR4, UR37, UR4, 0x18 ;  /* 0x0000000425047291 */ /* 0x002fe2000f8ec0ff */
[----:B------:R-:W-:Y:S01]  /*1880*/  R2UR UR35, R15 ;  /* 0x000000000f2372ca */ /* 0x000fe200000e0000 */
[----:B------:R-:W-:Y:S01]  /*1890*/  UISETP.GE.U32.AND UP0, UPT, UR13, 0x1f, UPT ;  /* 0x0000001f0d00788c */ /* 0x000fe2000bf06070 */
[----:B------:R-:W-:Y:S01]  /*18a0*/  R2UR UR11, R14 ;  /* 0x000000000e0b72ca */ /* 0x000fe200000e0000 */
[----:B------:R-:W-:Y:S01]  /*18b0*/  ULEA UR8, UR6, UR4, 0x3 ;  /* 0x0000000406087291 */ /* 0x000fe2000f8e18ff */
[----:B------:R-:W-:-:S08]  /*18c0*/  UMOV UR24, URZ ;  /* 0x000000ff00187c82 */ /* 0x000fd00008000000 */
[----:B------:R1:W2:Y:S01]  /*18d0*/  SYNCS.PHASECHK.TRANS64.TRYWAIT P0, [UR8+0x98], R2 ;  /* 0x00009802ff0075a7 */ /* 0x0002a20008001108 */
[----:B------:R-:W-:Y:S02]  /*18e0*/  USHF.L.U32 UR35, UR35, 0x6, URZ ;  /* 0x0000000623237899 */ /* 0x000fe400080006ff */
[----:B------:R-:W-:Y:S01]  /*18f0*/  USHF.L.U32 UR11, UR11, 0x8, URZ ;  /* 0x000000080b0b7899 */ /* 0x000fe200080006ff */
[----:B------:R-:W-:Y:S11]  /*1900*/  BRA.U !UP0, `(.L_x_21) ;  /* 0x0000000108a87547 */ /* 0x000ff6000b800000 */
[----:B------:R-:W-:Y:S01]  /*1910*/  UMOV UR16, URZ ;  /* 0x000000ff00107c82 */ /* 0x000fe20008000000 */
[----:B------:R-:W-:-:S05]  /*1920*/  UMOV UR17, UR6 ;  /* 0x0000000600117c82 */ /* 0x000fca0008000000 */
.L_x_26:
[----:B-1----:R-:W-:Y:S01]  /*1930*/  ULEA UR33, UR17, UR4, 0x3 ;  /* 0x0000000411217291 */ /* 0x002fe2000f8e18ff */
[----:B--2---:R-:W-:Y:S01]  /*1940*/  @!P5 MOV R3, 0x2800 ;  /* 0x000028000003d802 */ /* 0x004fe20000000f00 */
[----:B--2---:R-:W-:Y:S10]  /*1950*/  @P0 BRA `(.L_x_22) ;  /* 0x00000000000c0947 */ /* 0x004ff40003800000 */
[----:B------:R-:W-:-:S04]  /*1960*/  SHF.L.U32 R4, R17, 0x1f, RZ ;  /* 0x0000001f11047819 */ /* 0x000fc800000006ff */
[----:B------:R-:W2:Y:S02]  /*1970*/  SYNCS.PHASECHK.TRANS64.TRYWAIT P0, [UR33+0x98], R4 ;  /* 0x00009804ff0075a7 */ /* 0x000ea40008001121 */
[----:B--2---:R-:W-:Y:S05]  /*1980*/  @!P0 BRA `(.L_x_23) ;  /* 0x0000007c00948947 */ /* 0x004fea0003800000 */
.L_x_22:
[----:B------:R2:W-:Y:S01]  /*1990*/  @!P5 SYNCS.ARRIVE.TRANS64 RZ, [UR33], R3 ;  /* 0x00000003ffffd9a7 */ /* 0x0005e20008000021 */
[----:B------:R-:W-:Y:S04]  /*19a0*/  BSSY.RECONVERGENT B0, `(.L_x_24) ;  /* 0x0000003000007945 */ /* 0x000fe80003800200 */
[----:B------:R-:W-:Y:S05]  /*19b0*/  @P4 BRA `(.L_x_25) ;  /* 0x0000000000044947 */ /* 0x000fea0003800000 */
[----:B------:R-:W-:Y:S05]  /*19c0*/  BPT.TRAP 0x1 ;  /* 0x000000040000795c */ /* 0x000fea0000300000 */
.L_x_25:
[----:B------:R-:W-:Y:S05]  /*19d0*/  BSYNC.RECONVERGENT B0 ;  /* 0x0000000000007941 */ /* 0x000fea0003800200 */
.L_x_24:
[----:B------:R-:W-:Y:S02]  /*19e0*/  UIADD3 UR6, UPT, UPT, UR17, 0x1, URZ ;  /* 0x0000000111067890 */ /* 0x000fe4000fffe0ff */
[----:B------:R-:W-:Y:S02]  /*19f0*/  ULEA UR32, UR17, UR4, 0xb ;  /* 0x0000000411207291 */ /* 0x000fe4000f8e58ff */
[----:B------:R-:W-:Y:S02]  /*1a00*/  UISETP.NE.AND UP0, UPT, UR6, 0x13, UPT ;  /* 0x000000130600788c */ /* 0x000fe4000bf05270 */
[----:B------:R-:W-:Y:S02]  /*1a10*/  UIADD3 UR26, UP1, UPT, UR22, 0x80, URZ ;  /* 0x00000080161a7890 */ /* 0x000fe4000ff3e0ff */
[----:B------:R-:W-:Y:S02]  /*1a20*/  USEL UR9, URZ, 0x1, UP0 ;  /* 0x00000001ff097887 */ /* 0x000fe40008000000 */
[----:B------:R-:W-:-:S02]  /*1a30*/  USEL UR6, UR6, URZ, UP0 ;  /* 0x000000ff06067287 */ /* 0x000fc40008000000 */
[----:B------:R-:W-:Y:S02]  /*1a40*/  UIADD3 UR20, UP0, UPT, UR22, 0x180, URZ ;  /* 0x0000018016147890 */ /* 0x000fe4000ff1e0ff */
[----:B------:R-:W-:Y:S01]  /*1a50*/  ULEA UR8, UR6, UR4, 0x3 ;  /* 0x0000000406087291 */ /* 0x000fe2000f8e18ff */
[----:B------:R-:W-:Y:S01]  /*1a60*/  LOP3.LUT R17, R17, UR9, RZ, 0x3c, !PT ;  /* 0x0000000911117c12 */ /* 0x000fe2000f8e3cff */
[----:B------:R-:W-:Y:S02]  /*1a70*/  USHF.L.U32 UR34, UR16, 0x4, URZ ;  /* 0x0000000410227899 */ /* 0x000fe400080006ff */
[----:B------:R-:W-:Y:S01]  /*1a80*/  UIADD3.X UR27, UPT, UPT, URZ, UR23, URZ, UP1, !UPT ;  /* 0x00000017ff1b7290 */ /* 0x000fe20008ffe4ff */
[----:B-1----:R-:W-:Y:S01]  /*1a90*/  SHF.L.U32 R2, R17, 0x1f, RZ ;  /* 0x0000001f11027819 */ /* 0x002fe200000006ff */
[----:B------:R-:W-:Y:S02]  /*1aa0*/  UIADD3 UR32, UPT, UPT, UR32, 0x8800, URZ ;  /* 0x0000880020207890 */ /* 0x000fe4000fffe0ff */
[----:B------:R-:W-:Y:S01]  /*1ab0*/  UIADD3.X UR21, UPT, UPT, URZ, UR23, URZ, UP0, !UPT ;  /* 0x00000017ff157290 */ /* 0x000fe200087fe4ff */
[----:B------:R1:W1:Y:S01]  /*1ac0*/  SYNCS.PHASECHK.TRANS64.TRYWAIT P0, [UR8+0x98], R2 ;  /* 0x00009802ff0075a7 */ /* 0x0002620008001108 */
[----:B------:R-:W-:Y:S01]  /*1ad0*/  ULEA UR8, UR17, UR4, 0xd ;  /* 0x0000000411087291 */ /* 0x000fe2000f8e68ff */
[----:B------:R-:W-:Y:S01]  /*1ae0*/  UMOV UR18, 0x0 ;  /* 0x0000000000127882 */ /* 0x000fe20000000000 */
[----:B------:R-:W-:-:S02]  /*1af0*/  UMOV UR19, 0x10000000 ;  /* 0x1000000000137882 */ /* 0x000fc40000000000 */
[----:B------:R-:W-:Y:S01]  /*1b00*/  UIADD3 UR8, UPT, UPT, UR8, 0x12000, URZ ;  /* 0x0001200008087890 */ /* 0x000fe2000fffe0ff */
[----:B------:R1:W-:Y:S01]  /*1b10*/  UTMALDG.3D [UR32], [UR26], desc[UR18] ;  /* 0x000012201a0075b4 */ /* 0x0003e20008011000 */
[----:B------:R-:W-:Y:S01]  /*1b20*/  UMOV UR12, UR36 ;  /* 0x00000024000c7c82 */ /* 0x000fe20008000000 */
[----:B------:R-:W-:Y:S01]  /*1b30*/  UMOV UR9, UR33 ;  /* 0x0000002100097c82 */ /* 0x000fe20008000000 */
[----:B------:R-:W-:Y:S01]  /*1b40*/  UMOV UR10, UR34 ;  /* 0x00000022000a7c82 */ /* 0x000fe20008000000 */
[----:B------:R-:W-:Y:S01]  /*1b50*/  UIADD3 UR16, UPT, UPT, UR16, 0x1, URZ ;  /* 0x0000000110107890 */ /* 0x000fe2000fffe0ff */
[----:B------:R-:W-:Y:S01]  /*1b60*/  UMOV UR24, UR5 ;  /* 0x0000000500187c82 */ /* 0x000fe20008000000 */
[----:B------:R-:W-:Y:S02]  /*1b70*/  UMOV UR17, UR6 ;  /* 0x0000000600117c82 */ /* 0x000fe40008000000 */
[----:B------:R1:W-:Y:S01]  /*1b80*/  UTMALDG.3D [UR8], [UR20], desc[UR18] ;  /* 0x00001208140075b4 */ /* 0x0003e20008011000 */
[----:B------:R-:W-:-:S09]  /*1b90*/  UISETP.NE.AND UP0, UPT, UR16, UR5, UPT ;  /* 0x000000051000728c */ /* 0x000fd2000bf05270 */
[----:B------:R-:W-:Y:S05]  /*1ba0*/  BRA.U UP0, `(.L_x_26) ;  /* 0xfffffffd00607547 */ /* 0x000fea000b83ffff */
.L_x_21:
[----:B-1----:R-:W-:Y:S01]  /*1bb0*/  ULEA UR8, UR6, UR4, 0x3 ;  /* 0x0000000406087291 */ /* 0x002fe2000f8e18ff */
[----:B------:R-:W-:Y:S01]  /*1bc0*/  SHF.L.U32 R2, R17, 0x1f, RZ ;  /* 0x0000001f11027819 */ /* 0x000fe200000006ff */
[----:B------:R-:W-:Y:S01]  /*1bd0*/  @!P1 SYNCS.ARRIVE.TRANS64.A1T0 RZ, [UR4+0x178], RZ ;  /* 0x000178ffffff99a7 */ /* 0x000fe20008100004 */
[----:B------:R-:W-:-:S06]  /*1be0*/  UISETP.GT.AND UP0, UPT, UR15, UR14, UPT ;  /* 0x0000000e0f00728c */ /* 0x000fcc000bf04270 */
[----:B--2---:R1:W2:Y:S03]  /*1bf0*/  SYNCS.PHASECHK.TRANS64.TRYWAIT P0, [UR8+0x98], R2 ;  /* 0x00009802ff0075a7 */ /* 0x0042a60008001108 */
[----:B------:R-:W-:Y:S05]  /*1c00*/  BRA.U !UP0, `(.L_x_27) ;  /* 0x0000000108ac7547 */ /* 0x000fea000b800000 */
[----:B------:R-:W-:Y:S01]  /*1c10*/  UIADD3 UR21, UPT, UPT, UR7, UR24, URZ ;  /* 0x0000001807157290 */ /* 0x000fe2000fffe0ff */
[----:B------:R-:W-:-:S11]  /*1c20*/  UMOV UR25, UR6 ;  /* 0x0000000600197c82 */ /* 0x000fd60008000000 */
.L_x_32:
[----:B-1----:R-:W-:Y:S01]  /*1c30*/  ULEA UR17, UR25, UR4, 0x3 ;  /* 0x0000000419117291 */ /* 0x002fe2000f8e18ff */
[----:B--2---:R-:W-:Y:S01]  /*1c40*/  @!P5 MOV R3, 0x2800 ;  /* 0x000028000003d802 */ /* 0x004fe20000000f00 */
[----:B--2---:R-:W-:Y:S10]  /*1c50*/  @P0 BRA `(.L_x_28) ;  /* 0x00000000000c0947 */ /* 0x004ff40003800000 */
[----:B------:R-:W-:-:S04]  /*1c60*/  SHF.L.U32 R4, R17, 0x1f, RZ ;  /* 0x0000001f11047819 */ /* 0x000fc800000006ff */
[----:B------:R-:W2:Y:S02]  /*1c70*/  SYNCS.PHASECHK.TRANS64.TRYWAIT P0, [UR17+0x98], R4 ;  /* 0x00009804ff0075a7 */ /* 0x000ea40008001111 */
[----:B--2---:R-:W-:Y:S05]  /*1c80*/  @!P0 BRA `(.L_x_29) ;  /* 0x0000007800ec8947 */ /* 0x004fea0003800000 */
.L_x_28:
[----:B------:R2:W-:Y:S01]  /*1c90*/  @!P5 SYNCS.ARRIVE.TRANS64 RZ, [UR17], R3 ;  /* 0x00000003ffffd9a7 */ /* 0x0005e20008000011 */
[----:B------:R-:W-:Y:S04]  /*1ca0*/  BSSY.RECONVERGENT B0, `(.L_x_30) ;  /* 0x0000003000007945 */ /* 0x000fe80003800200 */
[----:B------:R-:W-:Y:S05]  /*1cb0*/  @P4 BRA `(.L_x_31) ;  /* 0x0000000000044947 */ /* 0x000fea0003800000 */
[----:B------:R-:W-:Y:S05]  /*1cc0*/  BPT.TRAP 0x1 ;  /* 0x000000040000795c */ /* 0x000fea0000300000 */
.L_x_31:
[----:B------:R-:W-:Y:S05]  /*1cd0*/  BSYNC.RECONVERGENT B0 ;  /* 0x0000000000007941 */ /* 0x000fea0003800200 */
.L_x_30:
        /* <DEDUP_REMOVED lines=10> */
[----:B------:R-:W-:Y:S01]  /*1d80*/  UIADD3 UR16, UPT, UPT, UR16, 0x8800, URZ ;  /* 0x0000880010107890 */ /* 0x000fe2000fffe0ff */
[----:B-1----:R-:W-:Y:S01]  /*1d90*/  SHF.L.U32 R2, R17, 0x1f, RZ ;  /* 0x0000001f11027819 */ /* 0x002fe200000006ff */
[----:B------:R-:W-:Y:S02]  /*1da0*/  UIADD3.X UR31, UPT, UPT, URZ, UR23, URZ, UP1, !UPT ;  /* 0x00000017ff1f7290 */ /* 0x000fe40008ffe4ff */
[----:B------:R-:W-:Y:S01]  /*1db0*/  UIADD3.X UR29, UPT, UPT, URZ, UR23, URZ, UP0, !UPT ;  /* 0x00000017ff1d7290 */ /* 0x000fe200087fe4ff */
[----:B------:R1:W1:Y:S01]  /*1dc0*/  SYNCS.PHASECHK.TRANS64.TRYWAIT P0, [UR8+0x98], R2 ;  /* 0x00009802ff0075a7 */ /* 0x0002620008001108 */
[----:B------:R-:W-:Y:S01]  /*1dd0*/  ULEA UR8, UR25, UR4, 0xd ;  /* 0x0000000419087291 */ /* 0x000fe2000f8e68ff */
[----:B------:R-:W-:Y:S01]  /*1de0*/  UMOV UR26, 0x0 ;  /* 0x00000000001a7882 */ /* 0x000fe20000000000 */
[----:B------:R-:W-:-:S02]  /*1df0*/  UMOV UR27, 0x10000000 ;  /* 0x10000000001b7882 */ /* 0x000fc40000000000 */
[----:B------:R-:W-:Y:S01]  /*1e00*/  UIADD3 UR8, UPT, UPT, UR8, 0x12000, URZ ;  /* 0x0001200008087890 */ /* 0x000fe2000fffe0ff */
[----:B------:R-:W-:Y:S01]  /*1e10*/  UMOV UR19, UR35 ;  /* 0x0000002300137c82 */ /* 0x000fe20008000000 */
[----:B------:R-:W-:Y:S01]  /*1e20*/  UMOV UR20, UR36 ;  /* 0x0000002400147c82 */ /* 0x000fe20008000000 */
[----:B------:R-:W-:Y:S01]  /*1e30*/  UMOV UR12, UR36 ;  /* 0x00000024000c7c82 */ /* 0x000fe20008000000 */
[----:B------:R-:W-:Y:S01]  /*1e40*/  UMOV UR9, UR17 ;  /* 0x0000001100097c82 */ /* 0x000fe20008000000 */
[----:B------:R-:W-:Y:S01]  /*1e50*/  UMOV UR10, UR18 ;  /* 0x00000012000a7c82 */ /* 0x000fe20008000000 */
[----:B------:R1:W-:Y:S01]  /*1e60*/  UTMALDG.3D [UR16], [UR30], desc[UR26] ;  /* 0x00001a101e0075b4 */ /* 0x0003e20008011000 */
[----:B------:R-:W-:Y:S01]  /*1e70*/  UIADD3 UR24, UPT, UPT, UR24, 0x1, URZ ;  /* 0x0000000118187890 */ /* 0x000fe2000fffe0ff */
[----:B------:R-:W-:-:S03]  /*1e80*/  UMOV UR25, UR6 ;  /* 0x0000000600197c82 */ /* 0x000fc60008000000 */
[----:B------:R-:W-:Y:S01]  /*1e90*/  UISETP.NE.AND UP0, UPT, UR24, UR21, UPT ;  /* 0x000000151800728c */ /* 0x000fe2000bf05270 */
[----:B------:R1:W-:Y:S08]  /*1ea0*/  UTMALDG.3D [UR8], [UR28], desc[UR26] ;  /* 0x00001a081c0075b4 */ /* 0x0003f00008011000 */
[----:B------:R-:W-:Y:S05]  /*1eb0*/  BRA.U UP0, `(.L_x_32) ;  /* 0xfffffffd005c7547 */ /* 0x000fea000b83ffff */
.L_x_27:
[C---:B-1----:R-:W-:Y:S01]  /*1ec0*/  LEA R2, R16.reuse, UR4, 0x3 ;  /* 0x0000000410027c11 */ /* 0x042fe2000f8e18ff */
[----:B------:R-:W-:Y:S01]  /*1ed0*/  NOP ;  /* 0x0000000000007918 */ /* 0x000fe20000000000 */
[----:B--2---:R-:W-:Y:S02]  /*1ee0*/  SHF.L.U32 R3, R13, 0x1f, RZ ;  /* 0x0000001f0d037819 */ /* 0x004fe400000006ff */
[----:B------:R-:W-:Y:S02]  /*1ef0*/  LEA R4, R16, UR4, 0x4 ;  /* 0x0000000410047c11 */ /* 0x000fe4000f8e20ff */
[----:B------:R-:W1:Y:S02]  /*1f00*/  SYNCS.PHASECHK.TRANS64.TRYWAIT P0, [R2+URZ+0x180], R3 ;  /* 0x00018003020075a7 */ /* 0x000e6400080011ff */
[----:B-1----:R-:W-:Y:S05]  /*1f10*/  @!P0 BRA `(.L_x_33) ;  /* 0x0000007800608947 */ /* 0x002fea0003800000 */
.L_x_150:
[----:B------:R-:W2:Y:S01]  /*1f20*/  LDS.128 R4, [R4+0x210] ;  /* 0x0002100004047984 */ /* 0x000ea20000000c00 */
[----:B---3--:R-:W-:Y:S01]  /*1f30*/  ISETP.GE.AND P0, PT, R40, 0x1, PT ;  /* 0x000000012800780c */ /* 0x008fe20003f06270 */
[----:B-1----:R-:W-:Y:S01]  /*1f40*/  VIADD R2, R2, 0x190 ;  /* 0x0000019002027836 */ /* 0x002fe20000000000 */
[----:B------:R-:W-:Y:S01]  /*1f50*/  @!PT LDS RZ, [RZ] ;  /* 0x00000000fffff984 */ /* 0x000fe20000000800 */
[----:B------:R-:W-:Y:S01]  /*1f60*/  @!PT LDS RZ, [RZ] ;  /* 0x00000000fffff984 */ /* 0x000fe20000000800 */
[----:B------:R-:W-:Y:S01]  /*1f70*/  @!PT LDS RZ, [RZ] ;  /* 0x00000000fffff984 */ /* 0x000fe20000000800 */
[----:B------:R-:W-:Y:S01]  /*1f80*/  @!PT LDS RZ, [RZ] ;  /* 0x00000000fffff984 */ /* 0x000fe20000000800 */
[----:B------:R1:W-:Y:S06]  /*1f90*/  MEMBAR.ALL.CTA ;  /* 0x0000000000007992 */ /* 0x0003ec0000008000 */
[----:B-1----:R-:W1:Y:S01]  /*1fa0*/  FENCE.VIEW.ASYNC.S ;  /* 0x00000000000073c6 */ /* 0x002e620000000000 */
[----:B------:R-:W-:-:S04]  /*1fb0*/  PRMT R2, RZ, 0x654, R2 ;  /* 0x00000654ff027816 */ /* 0x000fc80000000002 */
[----:B-1----:R1:W-:Y:S01]  /*1fc0*/  SYNCS.ARRIVE.TRANS64.RED.A1T0 RZ, [R2+URZ], RZ ;  /* 0x000000ff02ff79a7 */ /* 0x0023e200081004ff */
[----:B--2---:R-:W-:-:S13]  /*1fd0*/  LOP3.LUT P2, RZ, R6, 0x1, RZ, 0xc0, !PT ;  /* 0x0000000106ff7812 */ /* 0x004fda000784c0ff */
[----:B------:R-:W-:Y:S01]  /*1fe0*/  @P2 SHF.R.U32.HI R3, RZ, 0x10, R5 ;  /* 0x00000010ff032819 */ /* 0x000fe20000011605 */
[----:B------:R-:W-:Y:S01]  /*1ff0*/  VOTEU.ANY UP0, P2 ;  /* 0x0000000000ff7886 */ /* 0x000fe20001000100 */
[----:B------:R-:W-:Y:S02]  /*2000*/  @P2 MOV R10, R4 ;  /* 0x00000004000a2202 */ /* 0x000fe40000000f00 */
[----:B------:R-:W-:Y:S02]  /*2010*/  @P2 R2UR.BROADCAST UR8, R3 ;  /* 0x00000000030822ca */ /* 0x000fe400008e0000 */
[----:B------:R-:W-:-:S11]  /*2020*/  @P2 LOP3.LUT R9, R5, 0xffff, RZ, 0xc0, !PT ;  /* 0x0000ffff05092812 */ /* 0x000fd600078ec0ff */
[----:B------:R-:W-:Y:S01]  /*2030*/  @UP0 UMOV UR36, UR8 ;  /* 0x0000000800240c82 */ /* 0x000fe20008000000 */
[----:B-1----:R-:W-:Y:S05]  /*2040*/  @!P0 BRA `(.L_x_34) ;  /* 0x0000000000b88947 */ /* 0x002fea0003800000 */
[----:B------:R-:W4:Y:S01]  /*2050*/  LDC.64 R4, c[0x0][0xb18] ;  /* 0x0002c600ff047b82 */ /* 0x000f220000000a00 */
[----:B------:R-:W-:-:S07]  /*2060*/  ISETP.NE.AND P3, PT, R40, 0x1, PT ;  /* 0x000000012800780c */ /* 0x000fce0003f65270 */
[----:B------:R-:W1:Y:S08]  /*2070*/  LDC.64 R6, c[0x0][0xb10] ;  /* 0x0002c400ff067b82 */ /* 0x000e700000000a00 */
[----:B------:R-:W2:Y:S08]  /*2080*/  LDC R14, c[0x0][0xb20] ;  /* 0x0002c800ff0e7b82 */ /* 0x000eb00000000800 */
[----:B------:R-:W3:Y:S01]  /*2090*/  LDC R15, c[0x0][0xb0c] ;  /* 0x0002c300ff0f7b82 */ /* 0x000ee20000000800 */
[----:B----4-:R-:W-:Y:S01]  /*20a0*/  IMAD.HI.U32 R19, R0, R5, RZ ;  /* 0x0000000500137227 */ /* 0x010fe200078e00ff */
[----:B------:R-:W-:-:S03]  /*20b0*/  ISETP.NE.AND P0, PT, R4, 0x1, PT ;  /* 0x000000010400780c */ /* 0x000fc60003f05270 */
[----:B------:R-:W-:-:S03]  /*20c0*/  IMAD.HI.U32 R5, R9, R5, RZ ;  /* 0x0000000509057227 */ /* 0x000fc600078e00ff */
[----:B------:R-:W4:Y:S01]  /*20d0*/  LDC.64 R2, c[0x0][0xb28] ;  /* 0x0002ca00ff027b82 */ /* 0x000f220000000a00 */
[----:B-1----:R-:W-:-:S04]  /*20e0*/  IMAD.HI.U32 R20, R8, R6, RZ ;  /* 0x0000000608147227 */ /* 0x002fc800078e00ff */
[----:B------:R-:W-:Y:S01]  /*20f0*/  IMAD.HI.U32 R21, R10, R6, RZ ;  /* 0x000000060a157227 */ /* 0x000fe200078e00ff */
[----:B------:R-:W-:Y:S02]  /*2100*/  SHF.R.U32.HI R20, RZ, R7, R20 ;  /* 0x00000007ff147219 */ /* 0x000fe40000011614 */
[-C--:B--2---:R-:W-:Y:S02]  /*2110*/  SHF.R.U32.HI R19, RZ, R14.reuse, R19 ;  /* 0x0000000eff137219 */ /* 0x084fe40000011613 */
[----:B------:R-:W-:Y:S02]  /*2120*/  SHF.R.U32.HI R5, RZ, R14, R5 ;  /* 0x0000000eff057219 */ /* 0x000fe40000011605 */
[----:B------:R-:W-:Y:S02]  /*2130*/  SEL R19, R0, R19, !P0 ;  /* 0x0000001300137207 */ /* 0x000fe40004000000 */
[----:B------:R-:W-:Y:S02]  /*2140*/  SHF.R.U32.HI R21, RZ, R7, R21 ;  /* 0x00000007ff157219 */ /* 0x000fe40000011615 */
[----:B---3--:R-:W-:-:S02]  /*2150*/  ISETP.NE.AND P1, PT, R15, 0x1, PT ;  /* 0x000000010f00780c */ /* 0x008fc40003f25270 */
[----:B------:R-:W-:Y:S02]  /*2160*/  SEL R5, R9, R5, !P0 ;  /* 0x0000000509057207 */ /* 0x000fe40004000000 */
[----:B------:R-:W-:Y:S02]  /*2170*/  SEL R20, R8, R20, !P1 ;  /* 0x0000001408147207 */ /* 0x000fe40004800000 */
[----:B------:R-:W-:Y:S01]  /*2180*/  SEL R21, R10, R21, !P1 ;  /* 0x000000150a157207 */ /* 0x000fe20004800000 */
[----:B----4-:R-:W-:-:S04]  /*2190*/  IMAD.HI.U32 R18, R19, R2, RZ ;  /* 0x0000000213127227 */ /* 0x010fc800078e00ff */
        /* <DEDUP_REMOVED lines=10> */
[----:B------:R-:W-:-:S04]  /*2240*/  @!P0 IMAD.HI.U32 R7, R21, R2, RZ ;  /* 0x0000000215078227 */ /* 0x000fc800078e00ff */
[----:B------:R-:W-:Y:S01]  /*2250*/  IMAD.MOV R2, RZ, RZ, -R6 ;  /* 0x000000ffff027224 */ /* 0x000fe200078e0a06 */
[----:B------:R-:W-:Y:S02]  /*2260*/  @!P0 SHF.R.U32.HI R3, RZ, R3, R7 ;  /* 0x00000003ff038219 */ /* 0x000fe40000011607 */
[----:B------:R-:W-:Y:S01]  /*2270*/  IADD3 R7, PT, PT, -R5, RZ, RZ ;  /* 0x000000ff05077210 */ /* 0x000fe20007ffe1ff */
[----:B------:R-:W-:Y:S01]  /*2280*/  IMAD R2, R40, R2, R5 ;  /* 0x0000000228027224 */ /* 0x000fe200078e0205 */
        /* <DEDUP_REMOVED lines=10> */
.L_x_34:
[----:B------:R-:W1:Y:S02]  /*2330*/  LDCU UR8, c[0x0][0xb30] ;  /* 0x00016600ff0877ac */ /* 0x000e640008000800 */
[----:B-1----:R-:W-:-:S09]  /*2340*/  UISETP.NE.AND UP0, UPT, UR8, 0x1, UPT ;  /* 0x000000010800788c */ /* 0x002fd2000bf05270 */
[----:B------:R-:W-:Y:S05]  /*2350*/  BRA.U UP0, `(.L_x_35) ;  /* 0x0000000100407547 */ /* 0x000fea000b800000 */
[----:B------:R-:W1:Y:S08]  /*2360*/  LDC.64 R4, c[0x0][0xb10] ;  /* 0x0002c400ff047b82 */ /* 0x000e700000000a00 */
[----:B------:R-:W2:Y:S08]  /*2370*/  LDC.64 R2, c[0x0][0xb18] ;  /* 0x0002c600ff027b82 */ /* 0x000eb00000000a00 */
[----:B------:R-:W3:Y:S08]  /*2380*/  LDC R6, c[0x0][0xb20] ;  /* 0x0002c800ff067b82 */ /* 0x000ef00000000800 */
[----:B------:R-:W4:Y:S01]  /*2390*/  LDC R7, c[0x0][0xb0c] ;  /* 0x0002c300ff077b82 */ /* 0x000f220000000800 */
[----:B-1----:R-:W-:-:S05]  /*23a0*/  IMAD.HI.U32 R4, R10, R4, RZ ;  /* 0x000000040a047227 */ /* 0x002fca00078e00ff */
[----:B------:R-:W-:Y:S01]  /*23b0*/  SHF.R.U32.HI R4, RZ, R5, R4 ;  /* 0x00000005ff047219 */ /* 0x000fe20000011604 */
[----:B--2---:R-:W-:Y:S01]  /*23c0*/  IMAD.HI.U32 R3, R9, R3, RZ ;  /* 0x0000000309037227 */ /* 0x004fe200078e00ff */
[----:B------:R-:W-:-:S04]  /*23d0*/  ISETP.NE.AND P0, PT, R2, 0x1, PT ;  /* 0x000000010200780c */ /* 0x000fc80003f05270 */
[----:B---3--:R-:W-:-:S04]  /*23e0*/  SHF.R.U32.HI R3, RZ, R6, R3 ;  /* 0x00000006ff037219 */ /* 0x008fc80000011603 */
[----:B------:R-:W-:Y:S02]  /*23f0*/  SEL R3, R9, R3, !P0 ;  /* 0x0000000309037207 */ /* 0x000fe40004000000 */
[----:B----4-:R-:W-:-:S04]  /*2400*/  ISETP.NE.AND P1, PT, R7, 0x1, PT ;  /* 0x000000010700780c */ /* 0x010fc80003f25270 */
[----:B------:R-:W-:-:S05]  /*2410*/  SEL R4, R10, R4, !P1 ;  /* 0x000000040a047207 */ /* 0x000fca0004800000 */
[----:B------:R-:W-:Y:S02]  /*2420*/  IMAD.IADD R5, R3, 0x1, -R4 ;  /* 0x0000000103057824 */ /* 0x000fe400078e0a04 */
[----:B------:R-:W-:Y:S02]  /*2430*/  IMAD.IADD R3, R4, 0x1, -R3 ;  /* 0x0000000104037824 */ /* 0x000fe400078e0a03 */
[----:B------:R-:W-:Y:S02]  /*2440*/  IMAD R10, R5, R7, R10 ;  /* 0x00000007050a7224 */ /* 0x000fe400078e020a */
[----:B------:R-:W-:-:S07]  /*2450*/  IMAD R9, R3, R2, R9 ;  /* 0x0000000203097224 */ /* 0x000fce00078e0209 */
.L_x_35:
[----:B------:R-:W-:Y:S01]  /*2460*/  VIADD R16, R16, 0x1 ;  /* 0x0000000110107836 */ /* 0x000fe20000000000 */
[----:B------:R-:W-:Y:S01]  /*2470*/  PLOP3.LUT P1, PT, PT, PT, PT, 0x80, 0x8 ;  /* 0x000000000008781c */ /* 0x000fe20003f2f070 */
[----:B------:R-:W-:Y:S02]  /*2480*/  IMAD.IADD R15, R10, 0x1, R87 ;  /* 0x000000010a0f7824 */ /* 0x000fe400078e0257 */
[----:B------:R-:W-:Y:S01]  /*2490*/  IMAD.IADD R14, R9, 0x1, R86 ;  /* 0x00000001090e7824 */ /* 0x000fe200078e0256 */
[----:B------:R-:W-:-:S04]  /*24a0*/  ISETP.NE.AND P0, PT, R16, 0x2, PT ;  /* 0x000000021000780c */ /* 0x000fc80003f05270 */
[----:B------:R-:W-:Y:S02]  /*24b0*/  SEL R2, RZ, 0x1, P0 ;  /* 0x00000001ff027807 */ /* 0x000fe40000000000 */
[----:B------:R-:W-:Y:S02]  /*24c0*/  SEL R16, R16, RZ, P0 ;  /* 0x000000ff10107207 */ /* 0x000fe40000000000 */
[----:B------:R-:W-:Y:S01]  /*24d0*/  LOP3.LUT R13, R13, R2, RZ, 0x3c, !PT ;  /* 0x000000020d0d7212 */ /* 0x000fe200078e3cff */
[----:B------:R-:W-:Y:S06]  /*24e0*/  @P2 BRA `(.L_x_36) ;  /* 0xfffffff000982947 */ /* 0x000fec000383ffff */
[----:B------:R-:W-:Y:S01]  /*24f0*/  UIADD3 UR4, UPT, UPT, UR4, 0x98, URZ ;  /* 0x0000009804047890 */ /* 0x000fe2000fffe0ff */
[----:B------:R-:W-:-:S03]  /*2500*/  SHF.L.U32 R2, R17, 0x1f, RZ ;  /* 0x0000001f11027819 */ /* 0x000fc600000006ff */
[----:B------:R-:W-:-:S09]  /*2510*/  ULEA UR5, UR6, UR4, 0x3 ;  /* 0x0000000406057291 */ /* 0x000fd2000f8e18ff */
[----:B------:R-:W1:Y:S02]  /*2520*/  SYNCS.PHASECHK.TRANS64.TRYWAIT P0, [UR5], R2 ;  /* 0x00000002ff0075a7 */ /* 0x000e640008001105 */
[----:B-1----:R-:W-:Y:S05]  /*2530*/  @!P0 BRA `(.L_x_37) ;  /* 0x0000007000ec8947 */ /* 0x002fea0003800000 */
.L_x_152:
[----:B------:R-:W-:-:S04]  /*2540*/  UIADD3 UR6, UPT, UPT, UR6, 0x1, URZ ;  /* 0x0000000106067890 */ /* 0x000fc8000fffe0ff */
[----:B------:R-:W-:-:S04]  /*2550*/  UISETP.NE.AND UP0, UPT, UR6, 0x13, UPT ;  /* 0x000000130600788c */ /* 0x000fc8000bf05270 */
[----:B------:R-:W-:Y:S02]  /*2560*/  USEL UR7, URZ, 0x1, UP0 ;  /* 0x00000001ff077887 */ /* 0x000fe40008000000 */
[----:B------:R-:W-:-:S04]  /*2570*/  USEL UR6, UR6, URZ, UP0 ;  /* 0x000000ff06067287 */ /* 0x000fc80008000000 */
[----:B------:R-:W-:Y:S01]  /*2580*/  ULEA UR5, UR6, UR4, 0x3 ;  /* 0x0000000406057291 */ /* 0x000fe2000f8e18ff */
[----:B-1----:R-:W-:-:S04]  /*2590*/  LOP3.LUT R2, R17, UR7, RZ, 0x3c, !PT ;  /* 0x0000000711027c12 */ /* 0x002fc8000f8e3cff */
[----:B------:R-:W-:-:S04]  /*25a0*/  SHF.L.U32 R3, R2, 0x1f, RZ ;  /* 0x0000001f02037819 */ /* 0x000fc800000006ff */
[----:B------:R-:W1:Y:S02]  /*25b0*/  SYNCS.PHASECHK.TRANS64.TRYWAIT P0, [UR5], R3 ;  /* 0x00000003ff0075a7 */ /* 0x000e640008001105 */
[----:B-1----:R-:W-:Y:S05]  /*25c0*/  @!P0 BRA `(.L_x_38) ;  /* 0x0000007000e08947 */ /* 0x002fea0003800000 */
.L_x_154:
[----:B------:R-:W-:-:S04]  /*25d0*/  UIADD3 UR6, UPT, UPT, UR6, 0x1, URZ ;  /* 0x0000000106067890 */ /* 0x000fc8000fffe0ff */
[----:B------:R-:W-:-:S04]  /*25e0*/  UISETP.NE.AND UP0, UPT, UR6, 0x13, UPT ;  /* 0x000000130600788c */ /* 0x000fc8000bf05270 */
[----:B------:R-:W-:Y:S02]  /*25f0*/  USEL UR7, URZ, 0x1, UP0 ;  /* 0x00000001ff077887 */ /* 0x000fe40008000000 */
[----:B------:R-:W-:-:S04]  /*2600*/  USEL UR6, UR6, URZ, UP0 ;  /* 0x000000ff06067287 */ /* 0x000fc80008000000 */
[----:B------:R-:W-:Y:S01]  /*2610*/  ULEA UR5, UR6, UR4, 0x3 ;  /* 0x0000000406057291 */ /* 0x000fe2000f8e18ff */
[----:B------:R-:W-:-:S04]  /*2620*/  LOP3.LUT R2, R2, UR7, RZ, 0x3c, !PT ;  /* 0x0000000702027c12 */ /* 0x000fc8000f8e3cff */
[----:B-1----:R-:W-:-:S04]  /*2630*/  SHF.L.U32 R3, R2, 0x1f, RZ ;  /* 0x0000001f02037819 */ /* 0x002fc800000006ff */
[----:B------:R-:W1:Y:S02]  /*2640*/  SYNCS.PHASECHK.TRANS64.TRYWAIT P0, [UR5], R3 ;  /* 0x00000003ff0075a7 */ /* 0x000e640008001105 */
[----:B-1----:R-:W-:Y:S05]  /*2650*/  @!P0 BRA `(.L_x_39) ;  /* 0x0000007000d48947 */ /* 0x002fea0003800000 */
.L_x_156:
        /* <DEDUP_REMOVED lines=9> */
.L_x_158:
        /* <DEDUP_REMOVED lines=9> */
.L_x_160:
        /* <DEDUP_REMOVED lines=9> */
.L_x_162:
        /* <DEDUP_REMOVED lines=9> */
.L_x_164:
        /* <DEDUP_REMOVED lines=9> */
.L_x_166:
        /* <DEDUP_REMOVED lines=9> */
.L_x_168:
        /* <DEDUP_REMOVED lines=9> */
.L_x_170:
        /* <DEDUP_REMOVED lines=9> */
.L_x_172:
        /* <DEDUP_REMOVED lines=9> */
.L_x_174:
        /* <DEDUP_REMOVED lines=9> */
.L_x_176:
        /* <DEDUP_REMOVED lines=9> */
.L_x_178:
        /* <DEDUP_REMOVED lines=9> */
.L_x_180:
        /* <DEDUP_REMOVED lines=9> */
.L_x_182:
        /* <DEDUP_REMOVED lines=9> */
.L_x_184:
        /* <DEDUP_REMOVED lines=9> */
.L_x_186:
[----:B------:R-:W-:-:S04]  /*2ed0*/  UIADD3 UR6, UPT, UPT, UR6, 0x1, URZ ;  /* 0x0000000106067890 */ /* 0x000fc8000fffe0ff */
[----:B------:R-:W-:-:S04]  /*2ee0*/  UISETP.NE.AND UP0, UPT, UR6, 0x13, UPT ;  /* 0x000000130600788c */ /* 0x000fc8000bf05270 */
[----:B------:R-:W-:Y:S02]  /*2ef0*/  USEL UR5, URZ, 0x1, UP0 ;  /* 0x00000001ff057887 */ /* 0x000fe40008000000 */
[----:B------:R-:W-:-:S04]  /*2f00*/  USEL UR6, UR6, URZ, UP0 ;  /* 0x000000ff06067287 */ /* 0x000fc80008000000 */
[----:B------:R-:W-:Y:S01]  /*2f10*/  ULEA UR6, UR6, UR4, 0x3 ;  /* 0x0000000406067291 */ /* 0x000fe2000f8e18ff */
[----:B------:R-:W-:-:S04]  /*2f20*/  LOP3.LUT R2, R2, UR5, RZ, 0x3c, !PT ;  /* 0x0000000502027c12 */ /* 0x000fc8000f8e3cff */
[----:B------:R-:W-:Y:S01]  /*2f30*/  SHF.L.U32 R2, R2, 0x1f, RZ ;  /* 0x0000001f02027819 */ /* 0x000fe200000006ff */
[----:B-1--4-:R-:W-:-:S07]  /*2f40*/  IMAD.U32 R0, RZ, RZ, UR6 ;  /* 0x00000006ff007e24 */ /* 0x012fce000f8e00ff */
.L_x_55:
[----:B-1----:R1:W2:Y:S02]  /*2f50*/  SYNCS.PHASECHK.TRANS64.TRYWAIT P0, [R0+URZ], R2 ;  /* 0x00000002000075a7 */ /* 0x0022a400080011ff */
[----:B--2---:R-:W-:Y:S05]  /*2f60*/  @!P0 NANOSLEEP.SYNCS 0x989680 ;  /* 0x009896800000895d */ /* 0x004fea0003900000 */
[----:B------:R-:W2:Y:S02]  /*2f70*/  @!P0 SYNCS.PHASECHK.TRANS64 P0, [R0+URZ], R2 ;  /* 0x00000002000085a7 */ /* 0x000ea400080010ff */
[----:B--2---:R-:W-:Y:S05]  /*2f80*/  @P0 EXIT ;  /* 0x000000000000094d */ /* 0x004fea0003800000 */
[----:B------:R-:W-:Y:S05]  /*2f90*/  BRA `(.L_x_55) ;  /* 0xfffffffc00ec7947 */ /* 0x000fea000383ffff */
.L_x_18:
[----:B------:R-:W-:-:S04]  /*2fa0*/  UISETP.NE.AND UP1, UPT, UR37, URZ, UPT ;  /* 0x000000ff2500728c */ /* 0x000fc8000bf25270 */
[----:B------:R-:W-:-:S09]  /*2fb0*/  UISETP.NE.OR UP1, UPT, UR8, 0x1, UP1 ;  /* 0x000000010800788c */ /* 0x000fd20008f25670 */
[----:B------:R-:W-:Y:S05]  /*2fc0*/  BRA.U UP1, `(.L_x_56) ;  /* 0x0000000501487547 */ /* 0x000fea000b800000 */
[----:B------:R-:W-:Y:S01]  /*2fd0*/  ISETP.NE.AND P2, PT, R2, RZ, PT ;  /* 0x000000ff0200720c */ /* 0x000fe20003f45270 */
[----:B------:R-:W-:Y:S01]  /*2fe0*/  IMAD.MOV.U32 R12, RZ, RZ, 0x1 ;  /* 0x00000001ff0c7424 */ /* 0x000fe200078e00ff */
[----:B------:R-:W-:Y:S02]  /*2ff0*/  CS2R R10, SRZ ;  /* 0x00000000000a7805 */ /* 0x000fe4000001ff00 */
[----:B------:R-:W-:Y:S01]  /*3000*/  CS2R R8, SRZ ;  /* 0x0000000000087805 */ /* 0x000fe2000001ff00 */
[----:B------:R-:W-:Y:S01]  /*3010*/  UMOV UR4, 0x400 ;  /* 0x0000040000047882 */ /* 0x000fe20000000000 */
[----:B------:R-:W-:Y:S01]  /*3020*/  UMOV UR6, URZ ;  /* 0x000000ff00067c82 */ /* 0x000fe20008000000 */
[----:B------:R-:W-:-:S12]  /*3030*/  ULEA UR37, UR37, UR4, 0x18 ;  /* 0x0000000425257291 */ /* 0x000fd8000f8ec0ff */
.L_x_60:
[----:B------:R-:W-:Y:S02]  /*3040*/  LEA R0, R8, UR37, 0x3 ;  /* 0x0000002508007c11 */ /* 0x000fe4000f8e18ff */
[----:B------:R-:W-:-:S03]  /*3050*/  SHF.L.U32 R4, R9, 0x1f, RZ ;  /* 0x0000001f09047819 */ /* 0x000fc600000006ff */
[----:B------:R-:W-:Y:S01]  /*3060*/  VIADD R5, R0, 0x1f0 ;  /* 0x000001f000057836 */ /* 0x000fe20000000000 */
[----:B------:R-:W1:Y:S02]  /*3070*/  SYNCS.PHASECHK.TRANS64.TRYWAIT P0, [R0+URZ+0x1e0], R4 ;  /* 0x0001e004000075a7 */ /* 0x000e6400080011ff */
[----:B-1----:R-:W-:Y:S05]  /*3080*/  @!P0 BRA `(.L_x_57) ;  /* 0x0000006c00c88947 */ /* 0x002fea0003800000 */
.L_x_187:
[----:B------:R-:W-:Y:S01]  /*3090*/  ULEA UR5, UR6, UR37, 0x3 ;  /* 0x0000002506057291 */ /* 0x000fe2000f8e18ff */
[----:B-1----:R-:W-:Y:S01]  /*30a0*/  PRMT R0, RZ, 0x654, R5 ;  /* 0x00000654ff007816 */ /* 0x002fe20000000005 */
[----:B------:R-:W-:Y:S01]  /*30b0*/  @!P2 IMAD.MOV.U32 R4, RZ, RZ, 0x10 ;  /* 0x00000010ff04a424 */ /* 0x000fe200078e00ff */
[----:B------:R-:W-:Y:S01]  /*30c0*/  SHF.L.U32 R5, R12, 0x1f, RZ ;  /* 0x0000001f0c057819 */ /* 0x000fe200000006ff */
[----:B------:R-:W-:Y:S01]  /*30d0*/  UIADD3 UR4, UPT, UPT, UR5, 0x180, URZ ;  /* 0x0000018005047890 */ /* 0x000fe2000fffe0ff */
[----:B------:R1:W-:Y:S05]  /*30e0*/  SYNCS.ARRIVE.TRANS64.RED.A1T0 RZ, [R0+URZ], RZ ;  /* 0x000000ff00ff79a7 */ /* 0x0003ea00081004ff */
[----:B------:R-:W-:Y:S01]  /*30f0*/  IMAD.U32 R6, RZ, RZ, UR4 ;  /* 0x00000004ff067e24 */ /* 0x000fe2000f8e00ff */
[----:B------:R-:W2:Y:S04]  /*3100*/  SYNCS.PHASECHK.TRANS64.TRYWAIT P0, [UR5+0x190], R5 ;  /* 0x00019005ff0075a7 */ /* 0x000ea80008001105 */
[----:B------:R-:W-:Y:S01]  /*3110*/  PRMT R6, R2, 0x654, R6 ;  /* 0x0000065402067816 */ /* 0x000fe20000000006 */
[----:B-12---:R-:W-:Y:S06]  /*3120*/  @!P0 BRA `(.L_x_58) ;  /* 0x0000006c00b48947 */ /* 0x006fec0003800000 */
.L_x_189:
[----:B------:R-:W-:Y:S01]  /*3130*/  ULEA UR4, UR6, UR37, 0x4 ;  /* 0x0000002506047291 */ /* 0x000fe2000f8e20ff */
[----:B------:R-:W-:Y:S01]  /*3140*/  SEL R3, R6, R3, !P2 ;  /* 0x0000000306037207 */ /* 0x000fe20005000000 */
[----:B------:R-:W-:Y:S01]  /*3150*/  UIADD3 UR5, UPT, UPT, UR5, 0x180, URZ ;  /* 0x0000018005057890 */ /* 0x000fe2000fffe0ff */
[----:B-1----:R-:W-:Y:S01]  /*3160*/  LEA R0, R11, UR37, 0x3 ;  /* 0x000000250b007c11 */ /* 0x002fe2000f8e18ff */
[----:B------:R-:W-:Y:S01]  /*3170*/  UIADD3 UR4, UPT, UPT, UR4, 0x210, URZ ;  /* 0x0000021004047890 */ /* 0x000fe2000fffe0ff */
[----:B------:R1:W-:Y:S01]  /*3180*/  @!P2 SYNCS.ARRIVE.TRANS64.RED RZ, [R3+URZ], R4 ;  /* 0x0000000403ffa9a7 */ /* 0x0003e200080004ff */
[----:B------:R-:W-:Y:S01]  /*3190*/  UIADD3 UR6, UPT, UPT, UR6, 0x1, URZ ;  /* 0x0000000106067890 */ /* 0x000fe2000fffe0ff */
[----:B------:R-:W-:-:S03]  /*31a0*/  VIADD R8, R8, 0x1 ;  /* 0x0000000108087836 */ /* 0x000fc60000000000 */
[----:B------:R-:W-:Y:S02]  /*31b0*/  UISETP.NE.AND UP0, UPT, UR6, 0x2, UPT ;  /* 0x000000020600788c */ /* 0x000fe4000bf05270 */
[----:B------:R-:W-:Y:S01]  /*31c0*/  ISETP.NE.AND P0, PT, R8, 0x2, PT ;  /* 0x000000020800780c */ /* 0x000fe20003f05270 */
[----:B------:R-:W-:Y:S06]  /*31d0*/  UGETNEXTWORKID.BROADCAST [UR4], [UR5] ;  /* 0x00000000040073ca */ /* 0x000fec0008000100 */
[----:B------:R-:W-:Y:S02]  /*31e0*/  USEL UR4, URZ, 0x1, UP0 ;  /* 0x00000001ff047887 */ /* 0x000fe40008000000 */
[----:B------:R-:W-:-:S04]  /*31f0*/  USEL UR6, UR6, URZ, UP0 ;  /* 0x000000ff06067287 */ /* 0x000fc80008000000 */
[----:B------:R-:W-:Y:S02]  /*3200*/  LOP3.LUT R12, R12, UR4, RZ, 0x3c, !PT ;  /* 0x000000040c0c7c12 */ /* 0x000fe4000f8e3cff */
[----:B-1----:R-:W-:-:S04]  /*3210*/  SHF.L.U32 R4, R10, 0x1f, RZ ;  /* 0x0000001f0a047819 */ /* 0x002fc800000006ff */
[----:B------:R-:W1:Y:S02]  /*3220*/  SYNCS.PHASECHK.TRANS64.TRYWAIT P1, [R0+URZ+0x180], R4 ;  /* 0x00018004000075a7 */ /* 0x000e6400080211ff */
[----:B-1----:R-:W-:Y:S05]  /*3230*/  @!P1 BRA `(.L_x_59) ;  /* 0x0000006c00889947 */ /* 0x002fea0003800000 */
.L_x_190:
[C---:B-1----:R-:W-:Y:S01]  /*3240*/  LEA R4, R11.reuse, UR37, 0x4 ;  /* 0x000000250b047c11 */ /* 0x042fe2000f8e20ff */
[----:B------:R-:W-:Y:S01]  /*3250*/  VIADD R0, R0, 0x190 ;  /* 0x0000019000007836 */ /* 0x000fe20000000000 */
[----:B------:R-:W-:Y:S01]  /*3260*/  SEL R8, R8, RZ, P0 ;  /* 0x000000ff08087207 */ /* 0x000fe20000000000 */
[----:B------:R-:W-:-:S03]  /*3270*/  VIADD R11, R11, 0x1 ;  /* 0x000000010b0b7836 */ /* 0x000fc60000000000 */
[----:B------:R-:W1:Y:S01]  /*3280*/  LDS.128 R4, [R4+0x210] ;  /* 0x0002100004047984 */ /* 0x000e620000000c00 */
[----:B------:R-:W-:Y:S02]  /*3290*/  PRMT R0, RZ, 0x654, R0 ;  /* 0x00000654ff007816 */ /* 0x000fe40000000000 */
[C---:B------:R-:W-:Y:S01]  /*32a0*/  ISETP.NE.AND P1, PT, R11.reuse, 0x2, PT ;  /* 0x000000020b00780c */ /* 0x040fe20003f25270 */
[----:B------:R-:W-:Y:S01]  /*32b0*/  @!PT LDS RZ, [RZ] ;  /* 0x00000000fffff984 */ /* 0x000fe20000000800 */
[----:B------:R-:W-:Y:S01]  /*32c0*/  @!PT LDS RZ, [RZ] ;  /* 0x00000000fffff984 */ /* 0x000fe20000000800 */
[----:B------:R-:W-:Y:S01]  /*32d0*/  @!PT LDS RZ, [RZ] ;  /* 0x00000000fffff984 */ /* 0x000fe20000000800 */
[----:B------:R-:W-:Y:S01]  /*32e0*/  @!PT LDS RZ, [RZ] ;  /* 0x00000000fffff984 */ /* 0x000fe20000000800 */
[----:B------:R2:W-:Y:S06]  /*32f0*/  MEMBAR.ALL.CTA ;  /* 0x0000000000007992 */ /* 0x0005ec0000008000 */
[----:B--2---:R-:W2:Y:S01]  /*3300*/  FENCE.VIEW.ASYNC.S ;  /* 0x00000000000073c6 */ /* 0x004ea20000000000 */
[----:B------:R-:W-:Y:S01]  /*3310*/  SEL R11, R11, RZ, P1 ;  /* 0x000000ff0b0b7207 */ /* 0x000fe20000800000 */
[----:B--2---:R2:W-:Y:S01]  /*3320*/  SYNCS.ARRIVE.TRANS64.RED.A1T0 RZ, [R0+URZ], RZ ;  /* 0x000000ff00ff79a7 */ /* 0x0045e200081004ff */
[----:B-1----:R-:W-:-:S02]  /*3330*/  LOP3.LUT P3, RZ, R6, 0x1, RZ, 0xc0, !PT ;  /* 0x0000000106ff7812 */ /* 0x002fc4000786c0ff */
[----:B------:R-:W-:-:S04]  /*3340*/  SEL R4, RZ, 0x1, P1 ;  /* 0x00000001ff047807 */ /* 0x000fc80000800000 */
[----:B------:R-:W-:Y:S02]  /*3350*/  LOP3.LUT R10, R10, R4, RZ, 0x3c, !PT ;  /* 0x000000040a0a7212 */ /* 0x000fe400078e3cff */
[----:B--2---:R-:W-:-:S04]  /*3360*/  SEL R0, RZ, 0x1, P0 ;  /* 0x00000001ff007807 */ /* 0x004fc80000000000 */
[----:B------:R-:W-:Y:S01]  /*3370*/  LOP3.LUT R9, R9, R0, RZ, 0x3c, !PT ;  /* 0x0000000009097212 */ /* 0x000fe200078e3cff */
[----:B------:R-:W-:Y:S06]  /*3380*/  @P3 BRA `(.L_x_60) ;  /* 0xfffffffc002c3947 */ /* 0x000fec000383ffff */
[----:B------:R-:W-:Y:S01]  /*3390*/  ULEA UR5, UR6, UR37, 0x3 ;  /* 0x0000002506057291 */ /* 0x000fe2000f8e18ff */
[----:B------:R-:W-:-:S08]  /*33a0*/  SHF.L.U32 R2, R12, 0x1f, RZ ;  /* 0x0000001f0c027819 */ /* 0x000fd000000006ff */
[----:B------:R-:W1:Y:S02]  /*33b0*/  SYNCS.PHASECHK.TRANS64 P0, [UR5+0x190], R2 ;  /* 0x00019002ff0075a7 */ /* 0x000e640008001005 */
[----:B-1----:R-:W-:Y:S05]  /*33c0*/  @P0 BRA `(.L_x_61) ;  /* 0x0000000000080947 */ /* 0x002fea0003800000 */
[----:B------:R-:W1:Y:S02]  /*33d0*/  SYNCS.PHASECHK.TRANS64.TRYWAIT P0, [UR5+0x190], R2 ;  /* 0x00019002ff0075a7 */ /* 0x000e640008001105 */
[----:B-1----:R-:W-:Y:S05]  /*33e0*/  @!P0 BRA `(.L_x_62) ;  /* 0x0000006c00308947 */ /* 0x002fea0003800000 */
.L_x_61:
[----:B------:R-:W-:-:S04]  /*33f0*/  UIADD3 UR4, UPT, UPT, UR6, 0x1, URZ ;  /* 0x0000000106047890 */ /* 0x000fc8000fffe0ff */
[----:B------:R-:W-:-:S04]  /*3400*/  UISETP.NE.AND UP0, UPT, UR4, 0x2, UPT ;  /* 0x000000020400788c */ /* 0x000fc8000bf05270 */
[----:B------:R-:W-:Y:S02]  /*3410*/  USEL UR7, URZ, 0x1, UP0 ;  /* 0x00000001ff077887 */ /* 0x000fe40008000000 */
[----:B------:R-:W-:-:S04]  /*3420*/  USEL UR4, UR4, URZ, UP0 ;  /* 0x000000ff04047287 */ /* 0x000fc80008000000 */
[----:B------:R-:W-:Y:S01]  /*3430*/  ULEA UR4, UR4, UR37, 0x3 ;  /* 0x0000002504047291 */ /* 0x000fe2000f8e18ff */
[----:B-1----:R-:W-:-:S04]  /*3440*/  LOP3.LUT R2, R12, UR7, RZ, 0x3c, !PT ;  /* 0x000000070c027c12 */ /* 0x002fc8000f8e3cff */
[----:B------:R-:W-:-:S04]  /*3450*/  SHF.L.U32 R0, R2, 0x1f, RZ ;  /* 0x0000001f02007819 */ /* 0x000fc800000006ff */
[----:B------:R-:W1:Y:S02]  /*3460*/  SYNCS.PHASECHK.TRANS64 P0, [UR4+0x190], R0 ;  /* 0x00019000ff0075a7 */ /* 0x000e640008001004 */
[----:B-1----:R-:W-:Y:S05]  /*3470*/  @P0 EXIT ;  /* 0x000000000000094d */ /* 0x002fea0003800000 */
[----:B------:R-:W-:Y:S02]  /*3480*/  SHF.L.U32 R2, R2, 0x1f, RZ ;  /* 0x0000001f02027819 */ /* 0x000fe400000006ff */
[----:B------:R-:W-:-:S07]  /*3490*/  MOV R0, UR4 ;  /* 0x0000000400007c02 */ /* 0x000fce0008000f00 */
.L_x_63:
[----:B-1----:R1:W2:Y:S02]  /*34a0*/  SYNCS.PHASECHK.TRANS64.TRYWAIT P0, [R0+URZ+0x190], R2 ;  /* 0x00019002000075a7 */ /* 0x0022a400080011ff */
[----:B--2---:R-:W-:Y:S05]  /*34b0*/  @!P0 NANOSLEEP.SYNCS 0x989680 ;  /* 0x009896800000895d */ /* 0x004fea0003900000 */
[----:B------:R-:W2:Y:S02]  /*34c0*/  @!P0 SYNCS.PHASECHK.TRANS64 P0, [R0+URZ+0x190], R2 ;  /* 0x00019002000085a7 */ /* 0x000ea400080010ff */
[----:B--2---:R-:W-:Y:S05]  /*34d0*/  @P0 EXIT ;  /* 0x000000000000094d */ /* 0x004fea0003800000 */
[----:B------:R-:W-:Y:S05]  /*34e0*/  BRA `(.L_x_63) ;  /* 0xfffffffc00ec7947 */ /* 0x000fea000383ffff */
.L_x_56:
[----:B------:R-:W-:-:S09]  /*34f0*/  UISETP.NE.AND UP1, UPT, UR8, URZ, UPT ;  /* 0x000000ff0800728c */ /* 0x000fd2000bf25270 */
[----:B------:R-:W-:Y:S05]  /*3500*/  BRA.U UP1, `(.L_x_64) ;  /* 0x0000000d01787547 */ /* 0x000fea000b800000 */
[----:B------:R-:W-:Y:S01]  /*3510*/  UMOV UR4, 0x40 ;  /* 0x0000004000047882 */ /* 0x000fe20000000000 */
[----:B------:R-:W-:Y:S01]  /*3520*/  NOP ;  /* 0x0000000000007918 */ /* 0x000fe20000000000 */
[----:B------:R-:W-:Y:S01]  /*3530*/  ULEA UR4, UR37, UR4, 0x18 ;  /* 0x0000000425047291 */ /* 0x000fe2000f8ec0ff */
[----:B------:R-:W-:Y:S02]  /*3540*/  UMOV UR5, 0x400 ;  /* 0x0000040000057882 */ /* 0x000fe40000000000 */
[----:B------:R-:W-:-:S06]  /*3550*/  ULEA UR37, UR37, UR5, 0x18 ;  /* 0x0000000525257291 */ /* 0x000fcc000f8ec0ff */
[----:B------:R-:W1:Y:S02]  /*3560*/  LDS.U8 R0, [UR4+0x1c] ;  /* 0x00001c04ff007984 */ /* 0x000e640008000000 */
[----:B-1----:R-:W-:-:S13]  /*3570*/  ISETP.NE.AND P0, PT, R0, RZ, PT ;  /* 0x000000ff0000720c */ /* 0x002fda0003f05270 */
[----:B------:R-:W-:Y:S05]  /*3580*/  @P0 BRA `(.L_x_65) ;  /* 0x0000000000580947 */ /* 0x000fea0003800000 */
[----:B------:R-:W-:-:S13]  /*3590*/  ELECT P0, URZ, PT ;  /* 0x0000000000ff782f */ /* 0x000fda0003800000 */
[----:B------:R-:W-:Y:S05]  /*35a0*/  @!P0 BRA `(.L_x_66) ;  /* 0x0000000000608947 */ /* 0x000fea0003800000 */
[----:B------:R-:W-:Y:S01]  /*35b0*/  UMOV UR5, 0x10 ;  /* 0x0000001000057882 */ /* 0x000fe20000000000 */
[----:B------:R-:W-:Y:S01]  /*35c0*/  HFMA2 R0, -RZ, RZ, 0, 5.9604644775390625e-08 ;  /* 0x00000001ff007431 */ /* 0x000fe200000001ff */
[----:B------:R-:W-:-:S03]  /*35d0*/  MOV R2, 0xffff ;  /* 0x0000ffff00027802 */ /* 0x000fc60000000f00 */
[----:B------:R-:W-:Y:S04]  /*35e0*/  DEPBAR.LE SB1, 0x36 ;  /* 0x00009d800000791a */ /* 0x000fe80000000000 */
[----:B------:R-:W1:Y:S02]  /*35f0*/  UTCATOMSWS.FIND_AND_SET.ALIGN UP0, UR5, UR5 ;  /* 0x00000005000575e3 */ /* 0x000e640008000800 */
[----:B-1----:R-:W-:Y:S01]  /*3600*/  MOV R3, UR5 ;  /* 0x0000000500037c02 */ /* 0x002fe20008000f00 */
[----:B------:R-:W-:Y:S06]  /*3610*/  BRA.U UP0, `(.L_x_67) ;  /* 0x0000000100187547 */ /* 0x000fec000b800000 */
.L_x_68:
[----:B------:R-:W-:Y:S05]  /*3620*/  NANOSLEEP 0x64 ;  /* 0x000000640000795d */ /* 0x000fea0003800000 */
[----:B------:R-:W-:-:S05]  /*3630*/  UMOV UR5, 0x10 ;  /* 0x0000001000057882 */ /* 0x000fca0000000000 */
[----:B------:R-:W-:Y:S04]  /*3640*/  DEPBAR.LE SB1, 0x36 ;  /* 0x00009d800000791a */ /* 0x000fe80000000000 */
[----:B------:R-:W1:Y:S02]  /*3650*/  UTCATOMSWS.FIND_AND_SET.ALIGN UP0, UR5, UR5 ;  /* 0x00000005000575e3 */ /* 0x000e640008000800 */
[----:B-1----:R-:W-:Y:S01]  /*3660*/  MOV R3, UR5 ;  /* 0x0000000500037c02 */ /* 0x002fe20008000f00 */
[----:B------:R-:W-:Y:S05]  /*3670*/  BRA.U !UP0, `(.L_x_68) ;  /* 0xfffffffd08e87547 */ /* 0x000fea000b83ffff */
.L_x_67:
[-C--:B------:R-:W-:Y:S02]  /*3680*/  SHF.L.U32 R2, R2, R3.reuse, RZ ;  /* 0x0000000302027219 */ /* 0x080fe400000006ff */
[----:B------:R-:W-:Y:S01]  /*3690*/  SHF.L.U32 R0, R0, R3, RZ ;  /* 0x0000000300007219 */ /* 0x000fe200000006ff */
[----:B------:R-:W-:Y:S02]  /*36a0*/  IMAD.SHL.U32 R3, R3, 0x20, RZ ;  /* 0x0000002003037824 */ /* 0x000fe400078e00ff */
[----:B------:R1:W-:Y:S04]  /*36b0*/  ATOMS.OR RZ, [UR4+0x14], R2 ;  /* 0x00001402ffff798c */ /* 0x0003e8000b000004 */
[----:B------:R1:W-:Y:S04]  /*36c0*/  ATOMS.OR RZ, [UR4+0x18], R0 ;  /* 0x00001800ffff798c */ /* 0x0003e8000b000004 */
[----:B------:R1:W-:Y:S01]  /*36d0*/  STS [UR37+0x230], R3 ;  /* 0x00023003ff007988 */ /* 0x0003e20008000825 */
[----:B------:R-:W-:Y:S05]  /*36e0*/  BRA `(.L_x_66) ;  /* 0x0000000000107947 */ /* 0x000fea0003800000 */
.L_x_65:
[----:B------:R-:W-:Y:S02]  /*36f0*/  MOV R0, 0xffffffff ;  /* 0xffffffff00007802 */ /* 0x000fe40000000f00 */
[----:B------:R-:W-:-:S03]  /*3700*/  MOV R2, 0x3730 ;  /* 0x0000373000027802 */ /* 0x000fc60000000f00 */
[----:B------:R1:W-:Y:S04]  /*3710*/  STS [UR37+0x230], R0 ;  /* 0x00023000ff007988 */ /* 0x0003e80008000825 */
[----:B-1-3-5:R-:W-:Y:S05]  /*3720*/  CALL.REL.NOINC `($__internal_1_$__cuda_sm10x_tcgen05_guardrail_trap_phase_invalid_during_alloc) ;  /* 0x0000007000787944 */ /* 0x02afea0003c00000 */
.L_x_66:
[----:B------:R-:W-:Y:S05]  /*3730*/  WARPSYNC.ALL ;  /* 0x0000000000007948 */ /* 0x000fea0003800000 */
[----:B------:R-:W2:Y:S01]  /*3740*/  S2UR UR6, SR_CgaCtaId ;  /* 0x00000000000679c3 */ /* 0x000ea20000008800 */
[----:B------:R-:W-:Y:S01]  /*3750*/  UMOV UR4, 0x400 ;  /* 0x0000040000047882 */ /* 0x000fe20000000000 */
[----:B------:R-:W-:-:S06]  /*3760*/  NOP ;  /* 0x0000000000007918 */ /* 0x000fcc0000000000 */
[----:B------:R-:W-:Y:S06]  /*3770*/  BAR.ARV 0x6, 0xa0 ;  /* 0x0182800000007b1d */ /* 0x000fec0000002000 */
[----:B------:R-:W4:Y:S01]  /*3780*/  LDCU UR7, c[0x0][0x38c] ;  /* 0x00007180ff0777ac */ /* 0x000f220008000800 */
[----:B------:R-:W-:Y:S01]  /*3790*/  IMAD.MOV.U32 R11, RZ, RZ, 0x1 ;  /* 0x00000001ff0b7424 */ /* 0x000fe200078e00ff */
[----:B------:R-:W-:Y:S01]  /*37a0*/  CS2R R8, SRZ ;  /* 0x0000000000087805 */ /* 0x000fe2000001ff00 */
[----:B------:R-:W-:Y:S01]  /*37b0*/  IMAD.MOV.U32 R10, RZ, RZ, RZ ;  /* 0x000000ffff0a7224 */ /* 0x000fe200078e00ff */
[----:B------:R-:W-:Y:S01]  /*37c0*/  UMOV UR18, URZ ;  /* 0x000000ff00127c82 */ /* 0x000fe20008000000 */
[----:B------:R-:W-:Y:S01]  /*37d0*/  UMOV UR17, URZ ;  /* 0x000000ff00117c82 */ /* 0x000fe20008000000 */
[----:B------:R-:W-:Y:S01]  /*37e0*/  UMOV UR20, 0x0 ;  /* 0x0000000000147882 */ /* 0x000fe20000000000 */
[----:B------:R-:W-:Y:S01]  /*37f0*/  UMOV UR21, 0x4400010 ;  /* 0x0440001000157882 */ /* 0x000fe20000000000 */
[----:B--2---:R-:W-:Y:S01]  /*3800*/  ULEA UR6, UR6, UR4, 0x18 ;  /* 0x0000000406067291 */ /* 0x004fe2000f8ec0ff */
[----:B------:R-:W2:Y:S03]  /*3810*/  LDCU UR4, c[0x0][0x38c] ;  /* 0x00007180ff0477ac */ /* 0x000ea60008000800 */
[----:B------:R-:W-:-:S02]  /*3820*/  UIADD3 UR11, UPT, UPT, UR6, 0x8800, URZ ;  /* 0x00008800060b7890 */ /* 0x000fc4000fffe0ff */
[----:B----4-:R-:W-:-:S03]  /*3830*/  UIADD3 UR7, UPT, UPT, UR7, 0xf, URZ ;  /* 0x0000000f07077890 */ /* 0x010fc6000fffe0ff */
[----:B-1----:R-:W1:Y:S01]  /*3840*/  LDS R0, [UR6+0x230] ;  /* 0x00023006ff007984 */ /* 0x002e620008000800 */
[----:B------:R-:W-:Y:S02]  /*3850*/  UIADD3 UR12, UPT, UPT, UR6, 0x12000, URZ ;  /* 0x00012000060c7890 */ /* 0x000fe4000fffe0ff */
[----:B------:R-:W-:Y:S02]  /*3860*/  USHF.R.S32.HI UR5, URZ, 0x1f, UR7 ;  /* 0x0000001fff057899 */ /* 0x000fe40008011407 */
[----:B------:R-:W-:Y:S02]  /*3870*/  USHF.R.U32.HI UR11, URZ, 0x4, UR11 ;  /* 0x00000004ff0b7899 */ /* 0x000fe4000801160b */
[----:B------:R-:W-:Y:S02]  /*3880*/  ULEA.HI UR5, UR5, UR7, URZ, 0x4 ;  /* 0x0000000705057291 */ /* 0x000fe4000f8f20ff */
[----:B------:R-:W-:Y:S02]  /*3890*/  USHF.R.U32.HI UR12, URZ, 0x4, UR12 ;  /* 0x00000004ff0c7899 */ /* 0x000fe4000801160c */
[----:B------:R-:W-:-:S02]  /*38a0*/  USHF.R.S32.HI UR5, URZ, 0x4, UR5 ;  /* 0x00000004ff057899 */ /* 0x000fc40008011405 */
[----:B------:R-:W-:Y:S02]  /*38b0*/  ULOP3.LUT UR11, UR11, 0x3fff, URZ, 0xc0, !UPT ;  /* 0x00003fff0b0b7892 */ /* 0x000fe4000f8ec0ff */
[----:B------:R-:W-:Y:S02]  /*38c0*/  UISETP.LT.AND UP0, UPT, UR5, 0x1, UPT ;  /* 0x000000010500788c */ /* 0x000fe4000bf01270 */
[----:B------:R-:W-:Y:S02]  /*38d0*/  ULOP3.LUT UR12, UR12, 0x3fff, URZ, 0xc0, !UPT ;  /* 0x00003fff0c0c7892 */ /* 0x000fe4000f8ec0ff */
[----:B------:R-:W-:Y:S02]  /*38e0*/  USEL UR10, UR5, 0x1, !UP0 ;  /* 0x00000001050a7887 */ /* 0x000fe4000c000000 */
[----:B------:R-:W-:Y:S02]  /*38f0*/  ULOP3.LUT UR11, UR11, 0x10000, URZ, 0xfc, !UPT ;  /* 0x000100000b0b7892 */ /* 0x000fe4000f8efcff */
[----:B------:R-:W-:-:S02]  /*3900*/  ULOP3.LUT UR12, UR12, 0x10000, URZ, 0xfc, !UPT ;  /* 0x000100000c0c7892 */ /* 0x000fc4000f8efcff */
[----:B------:R-:W-:Y:S02]  /*3910*/  UIADD3 UR10, UPT, UPT, -UR10, URZ, URZ ;  /* 0x000000ff0a0a7290 */ /* 0x000fe4000fffe1ff */
[----:B--2---:R-:W-:Y:S01]  /*3920*/  UISETP.GE.AND UP3, UPT, UR4, 0x1, UPT ;  /* 0x000000010400788c */ /* 0x004fe2000bf66270 */
[----:B-1----:R-:W-:-:S15]  /*3930*/  R2UR UR19, R0 ;  /* 0x00000000001372ca */ /* 0x002fde00000e0000 */
.L_x_75:
[----:B------:R-:W-:Y:S02]  /*3940*/  LEA R0, R10, UR6, 0x3 ;  /* 0x000000060a007c11 */ /* 0x000fe4000f8e18ff */
[----:B------:R-:W-:Y:S02]  /*3950*/  SHF.L.U32 R2, R9, 0x1f, RZ ;  /* 0x0000001f09027819 */ /* 0x000fe400000006ff */
[----:B------:R-:W-:Y:S01]  /*3960*/  PLOP3.LUT P0, PT, PT, PT, UP3, 0x80, 0x8 ;  /* 0x000000000008781c */ /* 0x000fe20003f0f038 */
[----:B------:R-:W-:Y:S01]  /*3970*/  VIADD R3, R0, 0x190 ;  /* 0x0000019000037836 */ /* 0x000fe20000000000 */
[----:B-1----:R-:W1:Y:S02]  /*3980*/  SYNCS.PHASECHK.TRANS64.TRYWAIT P1, [R0+URZ+0x180], R2 ;  /* 0x00018002000075a7 */ /* 0x002e6400080211ff */
[----:B-1--4-:R-:W-:Y:S09]  /*3990*/  @!P1 BRA `(.L_x_69) ;  /* 0x0000006400dc9947 */ /* 0x012ff20003800000 */
.L_x_192:
[----:B------:R-:W-:Y:S01]  /*39a0*/  LEA R4, R10, UR6, 0x4 ;  /* 0x000000060a047c11 */ /* 0x000fe2000f8e20ff */
[----:B------:R-:W-:Y:S01]  /*39b0*/  @UP3 ULEA UR4, UR17, UR6, 0x3 ;  /* 0x0000000611043291 */ /* 0x000fe2000f8e18ff */
[----:B------:R-:W-:Y:S01]  /*39c0*/  PLOP3.LUT P2, PT, PT, PT, PT, 0x80, 0x8 ;  /* 0x000000000008781c */ /* 0x000fe20003f4f070 */
[----:B------:R-:W-:Y:S01]  /*39d0*/  ULEA UR9, UR18, UR6, 0x3 ;  /* 0x0000000612097291 */ /* 0x000fe2000f8e18ff */
[----:B------:R-:W-:Y:S02]  /*39e0*/  PRMT R3, RZ, 0x654, R3 ;  /* 0x00000654ff037816 */ /* 0x000fe40000000003 */
[----:B------:R-:W2:Y:S01]  /*39f0*/  LDS.128 R4, [R4+0x210] ;  /* 0x0002100004047984 */ /* 0x000ea20000000c00 */
[----:B-1----:R-:W-:Y:S02]  /*3a00*/  @P0 SHF.L.U32 R2, R8, 0x1f, RZ ;  /* 0x0000001f08020819 */ /* 0x002fe400000006ff */
[----:B------:R-:W-:Y:S01]  /*3a10*/  SHF.L.U32 R0, R11, 0x1f, RZ ;  /* 0x0000001f0b007819 */ /* 0x000fe200000006ff */
[----:B------:R-:W-:Y:S01]  /*3a20*/  @!PT LDS RZ, [RZ] ;  /* 0x00000000fffff984 */ /* 0x000fe20000000800 */
[----:B------:R-:W-:Y:S01]  /*3a30*/  @!PT LDS RZ, [RZ] ;  /* 0x00000000fffff984 */ /* 0x000fe20000000800 */
[----:B------:R-:W-:Y:S01]  /*3a40*/  @!PT LDS RZ, [RZ] ;  /* 0x00000000fffff984 */ /* 0x000fe20000000800 */
[----:B------:R-:W-:Y:S01]  /*3a50*/  @!PT LDS RZ, [RZ] ;  /* 0x00000000fffff984 */ /* 0x000fe20000000800 */
[----:B------:R1:W-:Y:S06]  /*3a60*/  MEMBAR.ALL.CTA ;  /* 0x0000000000007992 */ /* 0x0003ec0000008000 */
[----:B-1----:R-:W1:Y:S02]  /*3a70*/  FENCE.VIEW.ASYNC.S ;  /* 0x00000000000073c6 */ /* 0x002e640000000000 */
[----:B-1----:R1:W-:Y:S01]  /*3a80*/  SYNCS.ARRIVE.TRANS64.RED.A1T0 RZ, [R3+URZ], RZ ;  /* 0x000000ff03ff79a7 */ /* 0x0023e200081004ff */
[----:B------:R1:W4:Y:S01]  /*3a90*/  @P0 SYNCS.PHASECHK.TRANS64.TRYWAIT P2, [UR4], R2 ;  /* 0x00000002ff0005a7 */ /* 0x0003220008041104 */
[----:B--2---:R-:W-:Y:S01]  /*3aa0*/  LOP3.LUT P1, RZ, R6, 0x1, RZ, 0xc0, !PT ;  /* 0x0000000106ff7812 */ /* 0x004fe2000782c0ff */
[----:B------:R-:W2:Y:S02]  /*3ab0*/  SYNCS.PHASECHK.TRANS64.TRYWAIT P0, [UR9+0x1c0], R0 ;  /* 0x0001c000ff0075a7 */ /* 0x000ea40008001109 */
[----:B-12-4-:R-:W-:Y:S10]  /*3ac0*/  @!P0 BRA `(.L_x_70) ;  /* 0x0000006400a48947 */ /* 0x016ff40003800000 */
.L_x_194:
[----:B------:R-:W-:Y:S01]  /*3ad0*/  IADD3 R10, PT, PT, R10, 0x1, RZ ;  /* 0x000000010a0a7810 */ /* 0x000fe20007ffe0ff */
[----:B------:R-:W-:Y:S06]  /*3ae0*/  BRA.U !UP3, `(.L_x_71) ;  /* 0x000000010ba07547 */ /* 0x000fec000b800000 */
[----:B------:R-:W-:Y:S02]  /*3af0*/  ULEA.HI UR8, UR18, UR18, URZ, 0x1 ;  /* 0x0000001212087291 */ /* 0x000fe4000f8f08ff */
[----:B------:R-:W-:Y:S02]  /*3b00*/  UPLOP3.LUT UP4, UPT, UPT, UPT, UPT, 0x40, 0x4 ;  /* 0x000000000004789c */ /* 0x000fe40003f8e870 */
[----:B------:R-:W-:Y:S02]  /*3b10*/  USHF.L.U32 UR4, UR8, 0x7, URZ ;  /* 0x0000000708047899 */ /* 0x000fe400080006ff */
[----:B------:R-:W-:Y:S02]  /*3b20*/  ULOP3.LUT UR8, UR8, 0xffe, URZ, 0xc0, !UPT ;  /* 0x00000ffe08087892 */ /* 0x000fe4000f8ec0ff */
[----:B------:R-:W-:Y:S02]  /*3b30*/  ULOP3.LUT UR4, UR4, 0xffffff00, URZ, 0xc0, !UPT ;  /* 0xffffff0004047892 */ /* 0x000fe4000f8ec0ff */
[----:B------:R-:W-:-:S02]  /*3b40*/  UIADD3 UR8, UPT, UPT, -UR8, UR18, URZ ;  /* 0x0000001208087290 */ /* 0x000fc4000fffe1ff */
[----:B------:R-:W-:Y:S01]  /*3b50*/  UIADD3 UR4, UPT, UPT, UR19, UR4, URZ ;  /* 0x0000000413047290 */ /* 0x000fe2000fffe0ff */
[----:B------:R-:W-:Y:S01]  /*3b60*/  UMOV UR16, UR10 ;  /* 0x0000000a00107c82 */ /* 0x000fe20008000000 */
[----:B------:R-:W-:Y:S02]  /*3b70*/  UMOV UR15, UR5 ;  /* 0x00000005000f7c82 */ /* 0x000fe40008000000 */
[----:B------:R-:W-:Y:S01]  /*3b80*/  ULEA UR8, UR8, UR4, 0x14 ;  /* 0x0000000408087291 */ /* 0x000fe2000f8ea0ff */
[----:B------:R-:W-:-:S11]  /*3b90*/  UMOV UR14, UR17 ;  /* 0x00000011000e7c82 */ /* 0x000fd60008000000 */
.L_x_74:
[----:B------:R-:W-:Y:S02]  /*3ba0*/  UIADD3 UR16, UPT, UPT, UR16, 0x1, URZ ;  /* 0x0000000110107890 */ /* 0x000fe4000fffe0ff */
[----:B--2---:R-:W-:Y:S02]  /*3bb0*/  ULEA UR7, UR14, UR6, 0x3 ;  /* 0x000000060e077291 */ /* 0x004fe4000f8e18ff */
[----:B------:R-:W-:Y:S01]  /*3bc0*/  UISETP.NE.AND UP0, UPT, UR16, URZ, UPT ;  /* 0x000000ff1000728c */ /* 0x000fe2000bf05270 */
[----:B----4-:R-:W-:Y:S10]  /*3bd0*/  @P2 BRA `(.L_x_72) ;  /* 0x00000000000c2947 */ /* 0x010ff40003800000 */
[----:B-1----:R-:W-:Y:S04]  /*3be0*/  SHF.L.U32 R2, R8, 0x1f, RZ ;  /* 0x0000001f08027819 */ /* 0x002fe800000006ff */
[----:B------:R-:W1:Y:S02]  /*3bf0*/  SYNCS.PHASECHK.TRANS64.TRYWAIT P0, [UR7], R2 ;  /* 0x00000002ff0075a7 */ /* 0x000e640008001107 */
[----:B-1----:R-:W-:Y:S05]  /*3c00*/  @!P0 BRA `(.L_x_73) ;  /* 0x00000064006c8947 */ /* 0x002fea0003800000 */
.L_x_72:
[----:B------:R-:W-:Y:S01]  /*3c10*/  UISETP.NE.AND UP1, UPT, UR15, 0x1, UPT ;  /* 0x000000010f00788c */ /* 0x000fe2000bf25270 */
[----:B------:R-:W-:Y:S01]  /*3c20*/  PLOP3.LUT P2, PT, PT, PT, PT, 0x80, 0x8 ;  /* 0x000000000008781c */ /* 0x000fe20003f4f070 */
[----:B------:R-:W-:Y:S02]  /*3c30*/  UIADD3 UR17, UPT, UPT, UR14, 0x1, URZ ;  /* 0x000000010e117890 */ /* 0x000fe4000fffe0ff */
[----:B------:R-:W-:Y:S02]  /*3c40*/  ULEA UR22, UR14, UR12, 0x9 ;  /* 0x0000000c0e167291 */ /* 0x000fe4000f8e48ff */
[----:B------:R-:W-:Y:S01]  /*3c50*/  UISETP.NE.AND UP2, UPT, UR17, 0x13, UPT ;  /* 0x000000131100788c */ /* 0x000fe2000bf45270 */
[----:B------:R-:W-:Y:S01]  /*3c60*/  PLOP3.LUT P0, PT, PT, PT, UP1, 0x80, 0x8 ;  /* 0x000000000008781c */ /* 0x000fe20003f0f018 */
[----:B------:R-:W-:Y:S02]  /*3c70*/  ULEA UR24, UR14, UR11, 0x7 ;  /* 0x0000000b0e187291 */ /* 0x000fe4000f8e38ff */
[----:B------:R-:W-:Y:S02]  /*3c80*/  USEL UR13, URZ, 0x1, UP2 ;  /* 0x00000001ff0d7887 */ /* 0x000fe40009000000 */
[----:B------:R-:W-:Y:S02]  /*3c90*/  USEL UR17, UR17, URZ, UP2 ;  /* 0x000000ff11117287 */ /* 0x000fe40009000000 */
[----:B------:R-:W-:Y:S02]  /*3ca0*/  UIADD3 UR7, UPT, UPT, UR7, 0x98, URZ ;  /* 0x0000009807077890 */ /* 0x000fe4000fffe0ff */
[----:B------:R-:W-:Y:S01]  /*3cb0*/  @UP1 ULEA UR4, UR17, UR6, 0x3 ;  /* 0x0000000611041291 */ /* 0x000fe2000f8e18ff */
[----:B------:R-:W-:Y:S01]  /*3cc0*/  LOP3.LUT R8, R8, UR13, RZ, 0x3c, !PT ;  /* 0x0000000d08087c12 */ /* 0x000fe2000f8e3cff */
[----:B------:R-:W-:Y:S01]  /*3cd0*/  UMOV UR23, 0xc0004010 ;  /* 0xc000401000177882 */ /* 0x000fe20000000000 */
[----:B------:R-:W-:Y:S01]  /*3ce0*/  UMOV UR25, 0xc0004010 ;  /* 0xc000401000197882 */ /* 0x000fe20000000000 */
[----:B------:R-:W-:Y:S01]  /*3cf0*/  UIADD3 UR15, UPT, UPT, UR15, -0x1, URZ ;  /* 0xffffffff0f0f7890 */ /* 0x000fe2000fffe0ff */
[----:B-1----:R-:W-:Y:S01]  /*3d00*/  @P0 SHF.L.U32 R0, R8, 0x1f, RZ ;  /* 0x0000001f08000819 */ /* 0x002fe200000006ff */
[----:B------:R-:W-:Y:S03]  /*3d10*/  UMOV UR14, UR17 ;  /* 0x00000011000e7c82 */ /* 0x000fe60008000000 */
[----:B------:R2:W4:Y:S01]  /*3d20*/  @P0 SYNCS.PHASECHK.TRANS64.TRYWAIT P2, [UR4], R0 ;  /* 0x00000000ff0005a7 */ /* 0x0005220008041104 */
[----:B------:R2:W-:Y:S01]  /*3d30*/  UTCHMMA gdesc[UR24], gdesc[UR22], tmem[UR8], tmem[UR20], idesc[UR21], UP4 ;  /* 0x00ff1416180075ea */ /* 0x0005e2000a000008 */
[----:B------:R-:W-:Y:S01]  /*3d40*/  UPLOP3.LUT UP4, UPT, UPT, UPT, UPT, 0x80, 0x8 ;  /* 0x000000000008789c */ /* 0x000fe20003f8f070 */
[----:B------:R2:W-:Y:S01]  /*3d50*/  UTCBAR [UR7], URZ ;  /* 0x000000ff070073e9 */ /* 0x0005e200080000ff */
[----:B------:R-:W-:Y:S09]  /*3d60*/  BRA.U UP0, `(.L_x_74) ;  /* 0xfffffffd008c7547 */ /* 0x000ff2000b83ffff */
.L_x_71:
[----:B------:R-:W-:Y:S01]  /*3d70*/  UIADD3 UR18, UPT, UPT, UR18, 0x1, URZ ;  /* 0x0000000112127890 */ /* 0x000fe2000fffe0ff */
[C---:B------:R-:W-:Y:S01]  /*3d80*/  ISETP.NE.AND P0, PT, R10.reuse, 0x2, PT ;  /* 0x000000020a00780c */ /* 0x040fe20003f05270 */
[----:B------:R-:W-:Y:S02]  /*3d90*/  UIADD3 UR9, UPT, UPT, UR9, 0x1a0, URZ ;  /* 0x000001a009097890 */ /* 0x000fe4000fffe0ff */
[----:B------:R-:W-:Y:S01]  /*3da0*/  UISETP.NE.AND UP0, UPT, UR18, 0x4, UPT ;  /* 0x000000041200788c */ /* 0x000fe2000bf05270 */
[----:B-12---:R-:W-:Y:S02]  /*3db0*/  SEL R0, RZ, 0x1, P0 ;  /* 0x00000001ff007807 */ /* 0x006fe40000000000 */
[----:B------:R-:W-:Y:S01]  /*3dc0*/  SEL R10, R10, RZ, P0 ;  /* 0x000000ff0a0a7207 */ /* 0x000fe20000000000 */
[----:B------:R-:W-:Y:S01]  /*3dd0*/  USEL UR4, URZ, 0x1, UP0 ;  /* 0x00000001ff047887 */ /* 0x000fe20008000000 */
[----:B------:R-:W-:Y:S01]  /*3de0*/  LOP3.LUT R9, R9, R0, RZ, 0x3c, !PT ;  /* 0x0000000009097212 */ /* 0x000fe200078e3cff */
[----:B------:R-:W-:Y:S01]  /*3df0*/  USEL UR18, UR18, URZ, UP0 ;  /* 0x000000ff12127287 */ /* 0x000fe20008000000 */
[----:B------:R1:W-:Y:S03]  /*3e00*/  UTCBAR [UR9], URZ ;  /* 0x000000ff090073e9 */ /* 0x0003e600080000ff */
[----:B------:R-:W-:Y:S01]  /*3e10*/  LOP3.LUT R11, R11, UR4, RZ, 0x3c, !PT ;  /* 0x000000040b0b7c12 */ /* 0x000fe2000f8e3cff */
[----:B------:R-:W-:Y:S07]  /*3e20*/  @P1 BRA `(.L_x_75) ;  /* 0xfffffff800c41947 */ /* 0x000fee000383ffff */
[----:B------:R-:W2:Y:S01]  /*3e30*/  S2UR UR4, SR_CgaCtaId ;  /* 0x00000000000479c3 */ /* 0x000ea20000008800 */
[----:B------:R-:W-:Y:S01]  /*3e40*/  ELECT P0, URZ, PT ;  /* 0x0000000000ff782f */ /* 0x000fe20003800000 */
[----:B------:R-:W-:Y:S01]  /*3e50*/  IMAD.MOV.U32 R0, RZ, RZ, 0x1 ;  /* 0x00000001ff007424 */ /* 0x000fe200078e00ff */
[----:B------:R-:W-:Y:S01]  /*3e60*/  UIADD3 UR6, UPT, UPT, UR6, 0x1c0, URZ ;  /* 0x000001c006067890 */ /* 0x000fe2000fffe0ff */
[----:B------:R-:W-:Y:S01]  /*3e70*/  SHF.L.U32 R2, R11, 0x1f, RZ ;  /* 0x0000001f0b027819 */ /* 0x000fe200000006ff */
[----:B------:R-:W-:-:S03]  /*3e80*/  UMOV UR5, 0x40 ;  /* 0x0000004000057882 */ /* 0x000fc60000000000 */
[----:B------:R-:W-:Y:S01]  /*3e90*/  UVIRTCOUNT.DEALLOC.SMPOOL 0x80 ;  /* 0x000000800000784c */ /* 0x000fe20000000000 */
[----:B--2---:R-:W-:Y:S02]  /*3ea0*/  ULEA UR4, UR4, UR5, 0x18 ;  /* 0x0000000504047291 */ /* 0x004fe4000f8ec0ff */
[----:B------:R-:W-:-:S07]  /*3eb0*/  ULEA UR5, UR18, UR6, 0x3 ;  /* 0x0000000612057291 */ /* 0x000fce000f8e18ff */
[----:B------:R2:W-:Y:S02]  /*3ec0*/  @P0 STS.U8 [UR4+0x1c], R0 ;  /* 0x00001c00ff000988 */ /* 0x0005e40008000004 */
[----:B------:R-:W3:Y:S02]  /*3ed0*/  SYNCS.PHASECHK.TRANS64.TRYWAIT P0, [UR5], R2 ;  /* 0x00000002ff0075a7 */ /* 0x000ee40008001105 */
[----:B--23--:R-:W-:Y:S05]  /*3ee0*/  @!P0 BRA `(.L_x_76) ;  /* 0x0000006000cc8947 */ /* 0x00cfea0003800000 */
.L_x_197:
[----:B------:R-:W-:-:S04]  /*3ef0*/  UIADD3 UR7, UPT, UPT, UR18, 0x1, URZ ;  /* 0x0000000112077890 */ /* 0x000fc8000fffe0ff */
[----:B------:R-:W-:-:S04]  /*3f00*/  UISETP.NE.AND UP0, UPT, UR7, 0x4, UPT ;  /* 0x000000040700788c */ /* 0x000fc8000bf05270 */
[----:B------:R-:W-:Y:S02]  /*3f10*/  USEL UR8, URZ, 0x1, UP0 ;  /* 0x00000001ff087887 */ /* 0x000fe40008000000 */
[----:B------:R-:W-:-:S04]  /*3f20*/  USEL UR7, UR7, URZ, UP0 ;  /* 0x000000ff07077287 */ /* 0x000fc80008000000 */
[----:B------:R-:W-:Y:S01]  /*3f30*/  ULEA UR5, UR7, UR6, 0x3 ;  /* 0x0000000607057291 */ /* 0x000fe2000f8e18ff */
[----:B--2---:R-:W-:-:S04]  /*3f40*/  LOP3.LUT R2, R11, UR8, RZ, 0x3c, !PT ;  /* 0x000000080b027c12 */ /* 0x004fc8000f8e3cff */
[----:B------:R-:W-:-:S04]  /*3f50*/  SHF.L.U32 R3, R2, 0x1f, RZ ;  /* 0x0000001f02037819 */ /* 0x000fc800000006ff */
[----:B------:R-:W2:Y:S02]  /*3f60*/  SYNCS.PHASECHK.TRANS64.TRYWAIT P0, [UR5], R3 ;  /* 0x00000003ff0075a7 */ /* 0x000ea40008001105 */
[----:B--2---:R-:W-:Y:S05]  /*3f70*/  @!P0 BRA `(.L_x_77) ;  /* 0x0000006000c08947 */ /* 0x004fea0003800000 */
.L_x_199:
[----:B------:R-:W-:-:S04]  /*3f80*/  UIADD3 UR7, UPT, UPT, UR7, 0x1, URZ ;  /* 0x0000000107077890 */ /* 0x000fc8000fffe0ff */
[----:B------:R-:W-:-:S04]  /*3f90*/  UISETP.NE.AND UP0, UPT, UR7, 0x4, UPT ;  /* 0x000000040700788c */ /* 0x000fc8000bf05270 */
[----:B------:R-:W-:Y:S02]  /*3fa0*/  USEL UR8, URZ, 0x1, UP0 ;  /* 0x00000001ff087887 */ /* 0x000fe40008000000 */
[----:B------:R-:W-:-:S04]  /*3fb0*/  USEL UR7, UR7, URZ, UP0 ;  /* 0x000000ff07077287 */ /* 0x000fc80008000000 */
[----:B------:R-:W-:Y:S01]  /*3fc0*/  ULEA UR5, UR7, UR6, 0x3 ;  /* 0x0000000607057291 */ /* 0x000fe2000f8e18ff */
[----:B------:R-:W-:-:S04]  /*3fd0*/  LOP3.LUT R2, R2, UR8, RZ, 0x3c, !PT ;  /* 0x0000000802027c12 */ /* 0x000fc8000f8e3cff */
[----:B--2---:R-:W-:-:S04]  /*3fe0*/  SHF.L.U32 R3, R2, 0x1f, RZ ;  /* 0x0000001f02037819 */ /* 0x004fc800000006ff */
[----:B------:R-:W2:Y:S02]  /*3ff0*/  SYNCS.PHASECHK.TRANS64.TRYWAIT P0, [UR5], R3 ;  /* 0x00000003ff0075a7 */ /* 0x000ea40008001105 */
[----:B--2---:R-:W-:Y:S05]  /*4000*/  @!P0 BRA `(.L_x_78) ;  /* 0x0000006000b48947 */ /* 0x004fea0003800000 */
.L_x_201:
[----:B------:R-:W-:-:S04]  /*4010*/  UIADD3 UR7, UPT, UPT, UR7, 0x1, URZ ;  /* 0x0000000107077890 */ /* 0x000fc8000fffe0ff */
[----:B------:R-:W-:-:S04]  /*4020*/  UISETP.NE.AND UP0, UPT, UR7, 0x4, UPT ;  /* 0x000000040700788c */ /* 0x000fc8000bf05270 */
[----:B------:R-:W-:Y:S02]  /*4030*/  USEL UR5, URZ, 0x1, UP0 ;  /* 0x00000001ff057887 */ /* 0x000fe40008000000 */
[----:B------:R-:W-:-:S04]  /*4040*/  USEL UR7, UR7, URZ, UP0 ;  /* 0x000000ff07077287 */ /* 0x000fc80008000000 */
[----:B------:R-:W-:Y:S01]  /*4050*/  ULEA UR7, UR7, UR6, 0x3 ;  /* 0x0000000607077291 */ /* 0x000fe2000f8e18ff */
[----:B------:R-:W-:-:S04]  /*4060*/  LOP3.LUT R2, R2, UR5, RZ, 0x3c, !PT ;  /* 0x0000000502027c12 */ /* 0x000fc8000f8e3cff */
[----:B------:R-:W-:-:S04]  /*4070*/  SHF.L.U32 R2, R2, 0x1f, RZ ;  /* 0x0000001f02027819 */ /* 0x000fc800000006ff */
[----:B------:R-:W3:Y:S02]  /*4080*/  SYNCS.PHASECHK.TRANS64.TRYWAIT P0, [UR7], R2 ;  /* 0x00000002ff0075a7 */ /* 0x000ee40008001107 */
[----:B---3--:R-:W-:Y:S05]  /*4090*/  @!P0 BRA `(.L_x_79) ;  /* 0x0000006000a88947 */ /* 0x008fea0003800000 */
.L_x_203:
[----:B------:R-:W-:Y:S01]  /*40a0*/  NOP ;  /* 0x0000000000007918 */ /* 0x000fe20000000000 */
[----:B--2---:R-:W2:Y:S01]  /*40b0*/  LDS R0, [UR4+0x14] ;  /* 0x00001404ff007984 */ /* 0x004ea20008000800 */
[----:B------:R-:W-:Y:S01]  /*40c0*/  ULOP3.LUT UR6, UR19, 0xffff, URZ, 0xc0, !UPT ;  /* 0x0000ffff13067892 */ /* 0x000fe2000f8ec0ff */
[----:B------:R-:W-:Y:S01]  /*40d0*/  UMOV UR8, 0xffff ;  /* 0x0000ffff00087882 */ /* 0x000fe20000000000 */
[----:B------:R-:W-:Y:S02]  /*40e0*/  UMOV UR5, 0x1 ;  /* 0x0000000100057882 */ /* 0x000fe40000000000 */
[----:B------:R-:W-:-:S04]  /*40f0*/  USHF.R.U32.HI UR6, URZ, 0x5, UR6 ;  /* 0x00000005ff067899 */ /* 0x000fc80008011606 */
[----:B------:R-:W-:Y:S02]  /*4100*/  USHF.L.U32 UR8, UR8, UR6, URZ ;  /* 0x0000000608087299 */ /* 0x000fe400080006ff */
[----:B------:R-:W-:-:S04]  /*4110*/  USHF.L.U32 UR5, UR5, UR6, URZ ;  /* 0x0000000605057299 */ /* 0x000fc800080006ff */
[----:B--2---:R-:W-:-:S04]  /*4120*/  LOP3.LUT R0, R0, UR8, RZ, 0xc0, !PT ;  /* 0x0000000800007c12 */ /* 0x004fc8000f8ec0ff */
[----:B------:R-:W-:-:S13]  /*4130*/  ISETP.NE.AND P0, PT, R0, UR8, PT ;  /* 0x0000000800007c0c */ /* 0x000fda000bf05270 */
[----:B------:R-:W-:Y:S05]  /*4140*/  @P0 BRA `(.L_x_80) ;  /* 0x0000000000580947 */ /* 0x000fea0003800000 */
[----:B------:R-:W2:Y:S02]  /*4150*/  LDS R0, [UR4+0x18] ;  /* 0x00001804ff007984 */ /* 0x000ea40008000800 */
[----:B--2---:R-:W-:-:S04]  /*4160*/  LOP3.LUT R0, R0, UR5, RZ, 0xc0, !PT ;  /* 0x0000000500007c12 */ /* 0x004fc8000f8ec0ff */
[----:B------:R-:W-:-:S13]  /*4170*/  ISETP.NE.AND P0, PT, R0, UR5, PT ;  /* 0x0000000500007c0c */ /* 0x000fda000bf05270 */
[----:B------:R-:W-:Y:S05]  /*4180*/  @P0 BRA `(.L_x_81) ;  /* 0x00000000003c0947 */ /* 0x000fea0003800000 */
[----:B------:R-:W2:Y:S01]  /*4190*/  S2R R2, SR_LANEID ;  /* 0x0000000000027919 */ /* 0x000ea20000000000 */
[----:B------:R-:W-:Y:S01]  /*41a0*/  ULOP3.LUT UR8, URZ, UR8, URZ, 0x33, !UPT ;  /* 0x00000008ff087292 */ /* 0x000fe2000f8e33ff */
[----:B------:R-:W-:Y:S02]  /*41b0*/  VOTEU.ANY UR7, UPT, PT ;  /* 0x0000000000077886 */ /* 0x000fe400038e0100 */
[----:B------:R-:W-:-:S03]  /*41c0*/  UFLO.U32 UR7, UR7 ;  /* 0x00000007000772bd */ /* 0x000fc600080e0000 */
[----:B------:R-:W-:-:S04]  /*41d0*/  IMAD.U32 R0, RZ, RZ, UR8 ;  /* 0x00000008ff007e24 */ /* 0x000fc8000f8e00ff */
[----:B------:R3:W1:Y:S02]  /*41e0*/  REDUX UR6, R0 ;  /* 0x00000000000673c4 */ /* 0x0006640000000000 */
[----:B------:R1:W-:Y:S01]  /*41f0*/  UTCATOMSWS.AND URZ, UR8 ;  /* 0x0000000800ff79e3 */ /* 0x0003e20008000000 */
[----:B--2---:R-:W-:Y:S02]  /*4200*/  ISETP.EQ.U32.AND P0, PT, R2, UR7, PT ;  /* 0x0000000702007c0c */ /* 0x004fe4000bf02070 */
[----:B---3--:R-:W-:Y:S02]  /*4210*/  LOP3.LUT R0, RZ, UR5, RZ, 0x33, !PT ;  /* 0x00000005ff007c12 */ /* 0x008fe4000f8e33ff */
[----:B-1----:R-:W-:Y:S02]  /*4220*/  MOV R2, UR6 ;  /* 0x0000000600027c02 */ /* 0x002fe40008000f00 */
[----:B------:R-:W1:Y:S07]  /*4230*/  REDUX UR5, R0 ;  /* 0x00000000000573c4 */ /* 0x000e6e0000000000 */
[----:B------:R2:W-:Y:S01]  /*4240*/  @P0 ATOMS.AND RZ, [UR4+0x14], R2 ;  /* 0x00001402ffff098c */ /* 0x0005e2000a800004 */
[----:B-1----:R-:W-:-:S05]  /*4250*/  IMAD.U32 R0, RZ, RZ, UR5 ;  /* 0x00000005ff007e24 */ /* 0x002fca000f8e00ff */
[----:B------:R2:W-:Y:S01]  /*4260*/  @P0 ATOMS.AND RZ, [UR4+0x18], R0 ;  /* 0x00001800ffff098c */ /* 0x0005e2000a800004 */
[----:B------:R-:W-:Y:S05]  /*4270*/  BRA `(.L_x_82) ;  /* 0x0000000000147947 */ /* 0x000fea0003800000 */
.L_x_81:
[----:B------:R-:W-:Y:S02]  /*4280*/  MOV R2, 0x42a0 ;  /* 0x000042a000027802 */ /* 0x000fe40000000f00 */
[----:B-1--45:R-:W-:Y:S05]  /*4290*/  CALL.REL.NOINC `($__internal_0_$__cuda_sm10x_tcgen05_guardrail_trap_col_being_dealloced_not_returned_by_alloc) ;  /* 0x0000006400907944 */ /* 0x032fea0003c00000 */
[----:B------:R-:W-:Y:S05]  /*42a0*/  BRA `(.L_x_82) ;  /* 0x0000000000087947 */ /* 0x000fea0003800000 */
.L_x_80:
[----:B------:R-:W-:Y:S02]  /*42b0*/  MOV R2, 0x42d0 ;  /* 0x000042d000027802 */ /* 0x000fe40000000f00 */
[----:B-1--45:R-:W-:Y:S05]  /*42c0*/  CALL.REL.NOINC `($__internal_2_$__cuda_sm10x_tcgen05_guardrail_trap_unallocated_columns_being_dealloced) ;  /* 0x00000064009c7944 */ /* 0x032fea0003c00000 */
.L_x_82:
[----:B------:R-:W-:Y:S01]  /*42d0*/  NOP ;  /* 0x0000000000007918 */ /* 0x000fe20000000000 */
[----:B------:R-:W-:Y:S05]  /*42e0*/  EXIT ;  /* 0x000000000000794d */ /* 0x000fea0003800000 */
.L_x_64:
[----:B------:R-:W-:-:S09]  /*42f0*/  UISETP.NE.OR UP2, UPT, UR8, 0x3, !UP2 ;  /* 0x000000030800788c */ /* 0x000fd2000d745670 */
[----:B------:R-:W-:Y:S05]  /*4300*/  BRA.U UP2, `(.L_x_83) ;  /* 0x0000001102087547 */ /* 0x000fea000b800000 */
[----:B------:R-:W1:Y:S01]  /*4310*/  LDC R0, c[0x0][0xb30] ;  /* 0x0002cc00ff007b82 */ /* 0x000e620000000800 */
[----:B------:R-:W2:Y:S01]  /*4320*/  LDCU.64 UR8, c[0x0][0x888] ;  /* 0x00011100ff0877ac */ /* 0x000ea20008000a00 */
[----:B------:R-:W-:Y:S02]  /*4330*/  HFMA2 R27, -RZ, RZ, 0, 0 ;  /* 0x00000000ff1b7431 */ /* 0x000fe400000001ff */
[----:B------:R-:W-:Y:S01]  /*4340*/  IMAD.MOV.U32 R29, RZ, RZ, 0x1 ;  /* 0x00000001ff1d7424 */ /* 0x000fe200078e00ff */
[----:B------:R-:W-:Y:S01]  /*4350*/  MOV R25, 0x2000 ;  /* 0x0000200000197802 */ /* 0x000fe20000000f00 */
[----:B------:R-:W4:Y:S01]  /*4360*/  LDCU.64 UR4, c[0x0][0x890] ;  /* 0x00011200ff0477ac */ /* 0x000f220008000a00 */
[----:B------:R-:W-:Y:S01]  /*4370*/  IMAD.MOV.U32 R28, RZ, RZ, RZ ;  /* 0x000000ffff1c7224 */ /* 0x000fe200078e00ff */
[----:B------:R-:W3:Y:S01]  /*4380*/  LDC R24, c[0x0][0x370] ;  /* 0x0000dc00ff187b82 */ /* 0x000ee20000000800 */
[----:B------:R-:W-:Y:S01]  /*4390*/  UMOV UR7, 0x400 ;  /* 0x0000040000077882 */ /* 0x000fe20000000000 */
[----:B------:R-:W-:-:S02]  /*43a0*/  UPLOP3.LUT UP1, UPT, UPT, UPT, UPT, 0x40, 0x4 ;  /* 0x000000000004789c */ /* 0x000fc40003f2e870 */
[----:B------:R-:W-:-:S04]  /*43b0*/  ULEA UR7, UR37, UR7, 0x18 ;  /* 0x0000000725077291 */ /* 0x000fc8000f8ec0ff */
[----:B------:R-:W3:Y:S01]  /*43c0*/  LDC R3, c[0x0][0xb0c] ;  /* 0x0002c300ff037b82 */ /* 0x000ee20000000800 */
[----:B------:R-:W-:Y:S02]  /*43d0*/  UIADD3 UR13, UPT, UPT, UR7, 0x148, URZ ;  /* 0x00000148070d7890 */ /* 0x000fe4000fffe0ff */
[----:B--2---:R-:W-:Y:S02]  /*43e0*/  UISETP.NE.U32.AND UP2, UPT, UR8, URZ, UPT ;  /* 0x000000ff0800728c */ /* 0x004fe4000bf45070 */
[----:B------:R-:W-:Y:S02]  /*43f0*/  UIADD3 UR33, UPT, UPT, UR7, 0x130, URZ ;  /* 0x0000013007217890 */ /* 0x000fe4000fffe0ff */
[----:B----4-:R-:W-:Y:S01]  /*4400*/  UISETP.NE.U32.AND UP3, UPT, UR4, URZ, UPT ;  /* 0x000000ff0400728c */ /* 0x010fe2000bf65070 */
[----:B------:R-:W2:Y:S01]  /*4410*/  LDC R18, c[0x0][0xb20] ;  /* 0x0002c800ff127b82 */ /* 0x000ea20000000800 */
[----:B-1----:R-:W-:Y:S01]  /*4420*/  ISETP.NE.AND P1, PT, R0, 0x1, PT ;  /* 0x000000010000780c */ /* 0x002fe20003f25270 */
[----:B------:R-:W-:-:S02]  /*4430*/  UISETP.NE.AND.EX UP2, UPT, UR9, URZ, UPT, UP2 ;  /* 0x000000ff0900728c */ /* 0x000fc4000bf45320 */
[----:B------:R-:W-:Y:S02]  /*4440*/  UIADD3 UR25, UPT, UPT, UR7, 0x138, URZ ;  /* 0x0000013807197890 */ /* 0x000fe4000fffe0ff */
[----:B------:R-:W-:Y:S02]  /*4450*/  UIADD3 UR17, UPT, UPT, UR7, 0x140, URZ ;  /* 0x0000014007117890 */ /* 0x000fe4000fffe0ff */
[----:B------:R-:W1:Y:S01]  /*4460*/  LDC.64 R30, c[0x0][0x348] ;  /* 0x0000d200ff1e7b82 */ /* 0x000e620000000a00 */
[----:B------:R-:W-:Y:S02]  /*4470*/  UPRMT UR13, UR37, 0x654, UR13 ;  /* 0x00000654250d7896 */ /* 0x000fe4000800000d */
[----:B------:R-:W-:-:S05]  /*4480*/  UISETP.NE.AND.EX UP3, UPT, UR5, URZ, UPT, UP3 ;  /* 0x000000ff0500728c */ /* 0x000fca000bf65330 */
[----:B------:R-:W4:Y:S08]  /*4490*/  LDC.64 R16, c[0x0][0xb10] ;  /* 0x0002c400ff107b82 */ /* 0x000f300000000a00 */
[----:B------:R-:W1:Y:S08]  /*44a0*/  LDC.64 R6, c[0x0][0xb18] ;  /* 0x0002c600ff067b82 */ /* 0x000e700000000a00 */
[----:B------:R-:W1:Y:S08]  /*44b0*/  LDC.64 R4, c[0x0][0xb28] ;  /* 0x0002ca00ff047b82 */ /* 0x000e700000000a00 */
[----:B--23--:R-:W1:Y:S02]  /*44c0*/  LDC R19, c[0x0][0x374] ;  /* 0x0000dd00ff137b82 */ /* 0x00ce640000000800 */
.L_x_94:
[C---:B------:R-:W-:Y:S02]  /*44d0*/  LEA R0, R28.reuse, UR7, 0x3 ;  /* 0x000000071c007c11 */ /* 0x040fe4000f8e18ff */
[----:B------:R-:W-:Y:S02]  /*44e0*/  SHF.L.U32 R2, R27, 0x1f, RZ ;  /* 0x0000001f1b027819 */ /* 0x000fe400000006ff */
[----:B------:R-:W-:Y:S02]  /*44f0*/  LEA R20, R28, UR7, 0x4 ;  /* 0x000000071c147c11 */ /* 0x000fe4000f8e20ff */
[----:B--2---:R-:W2:Y:S02]  /*4500*/  SYNCS.PHASECHK.TRANS64.TRYWAIT P0, [R0+URZ+0x180], R2 ;  /* 0x00018002000075a7 */ /* 0x004ea400080011ff */
[----:B--2---:R-:W-:Y:S05]  /*4510*/  @!P0 BRA `(.L_x_84) ;  /* 0x0000005c00a08947 */ /* 0x004fea0003800000 */
.L_x_204:
[----:B------:R-:W-:Y:S01]  /*4520*/  ISETP.GE.AND P0, PT, R40, 0x1, PT ;  /* 0x000000012800780c */ /* 0x000fe20003f06270 */
[----:B------:R-:W3:Y:S01]  /*4530*/  LDS.128 R20, [R20+0x210] ;  /* 0x0002100014147984 */ /* 0x000ee20000000c00 */
[----:B--2---:R-:W-:Y:S01]  /*4540*/  VIADD R0, R0, 0x190 ;  /* 0x0000019000007836 */ /* 0x004fe20000000000 */
[----:B------:R-:W-:Y:S01]  /*4550*/  @!PT LDS RZ, [RZ] ;  /* 0x00000000fffff984 */ /* 0x000fe20000000800 */
[----:B------:R-:W-:Y:S01]  /*4560*/  @!PT LDS RZ, [RZ] ;  /* 0x00000000fffff984 */ /* 0x000fe20000000800 */
[----:B------:R-:W-:Y:S01]  /*4570*/  @!PT LDS RZ, [RZ] ;  /* 0x00000000fffff984 */ /* 0x000fe20000000800 */
[----:B------:R-:W-:Y:S01]  /*4580*/  @!PT LDS RZ, [RZ] ;  /* 0x00000000fffff984 */ /* 0x000fe20000000800 */
[----:B------:R2:W-:Y:S06]  /*4590*/  MEMBAR.ALL.CTA ;  /* 0x0000000000007992 */ /* 0x0005ec0000008000 */
[----:B--2---:R-:W2:Y:S01]  /*45a0*/  FENCE.VIEW.ASYNC.S ;  /* 0x00000000000073c6 */ /* 0x004ea20000000000 */
[----:B------:R-:W-:Y:S04]  /*45b0*/  PRMT R0, RZ, 0x654, R0 ;  /* 0x00000654ff007816 */ /* 0x000fe80000000000 */
[----:B--2---:R2:W-:Y:S01]  /*45c0*/  SYNCS.ARRIVE.TRANS64.RED.A1T0 RZ, [R0+URZ], RZ ;  /* 0x000000ff00ff79a7 */ /* 0x0045e200081004ff */
[----:B---3--:R-:W-:Y:S11]  /*45d0*/  LOP3.LUT P3, RZ, R22, 0x1, RZ, 0xc0, !PT ;  /* 0x0000000116ff7812 */ /* 0x008ff6000786c0ff */
[----:B------:R-:W-:Y:S02]  /*45e0*/  @!UPT UIADD3 URZ, UPT, UPT, URZ, URZ, URZ ;  /* 0x000000fffffff290 */ /* 0x000fe4000fffe0ff */
[----:B------:R-:W-:Y:S02]  /*45f0*/  @P3 MOV R11, R20 ;  /* 0x00000014000b3202 */ /* 0x000fe40000000f00 */
[----:B------:R-:W-:Y:S01]  /*4600*/  @P3 LOP3.LUT R10, R21, 0xffff, RZ, 0xc0, !PT ;  /* 0x0000ffff150a3812 */ /* 0x000fe200078ec0ff */
[----:B--2---:R-:W-:Y:S06]  /*4610*/  @!P0 BRA `(.L_x_85) ;  /* 0x0000000000a48947 */ /* 0x004fec0003800000 */
[-C--:B-1----:R-:W-:Y:S01]  /*4620*/  IMAD.HI.U32 R0, R19, R7.reuse, RZ ;  /* 0x0000000713007227 */ /* 0x082fe200078e00ff */
[----:B------:R-:W-:Y:S02]  /*4630*/  ISETP.NE.AND P0, PT, R6, 0x1, PT ;  /* 0x000000010600780c */ /* 0x000fe40003f05270 */
[----:B------:R-:W-:Y:S01]  /*4640*/  ISETP.NE.AND P2, PT, R40, 0x1, PT ;  /* 0x000000012800780c */ /* 0x000fe20003f45270 */
[----:B----4-:R-:W-:Y:S01]  /*4650*/  IMAD.HI.U32 R9, R24, R16, RZ ;  /* 0x0000001018097227 */ /* 0x010fe200078e00ff */
[----:B------:R-:W-:Y:S02]  /*4660*/  SHF.R.U32.HI R0, RZ, R18, R0 ;  /* 0x00000012ff007219 */ /* 0x000fe40000011600 */
[----:B------:R-:W-:Y:S01]  /*4670*/  ISETP.NE.AND P4, PT, R3, 0x1, PT ;  /* 0x000000010300780c */ /* 0x000fe20003f85270 */
[----:B------:R-:W-:Y:S01]  /*4680*/  IMAD.HI.U32 R13, R10, R7, RZ ;  /* 0x000000070a0d7227 */ /* 0x000fe200078e00ff */
[----:B------:R-:W-:Y:S02]  /*4690*/  SHF.R.U32.HI R9, RZ, R17, R9 ;  /* 0x00000011ff097219 */ /* 0x000fe40000011609 */
[----:B------:R-:W-:Y:S01]  /*46a0*/  SEL R0, R19, R0, !P0 ;  /* 0x0000000013007207 */ /* 0x000fe20004000000 */
[----:B------:R-:W-:Y:S01]  /*46b0*/  IMAD.HI.U32 R12, R11, R16, RZ ;  /* 0x000000100b0c7227 */ /* 0x000fe200078e00ff */
[----:B------:R-:W-:Y:S03]  /*46c0*/  SEL R9, R24, R9, !P4 ;  /* 0x0000000918097207 */ /* 0x000fe60006000000 */
[-C--:B------:R-:W-:Y:S01]  /*46d0*/  IMAD.HI.U32 R8, R0, R4.reuse, RZ ;  /* 0x0000000400087227 */ /* 0x080fe200078e00ff */
[----:B------:R-:W-:Y:S03]  /*46e0*/  SHF.R.U32.HI R12, RZ, R17, R12 ;  /* 0x00000011ff0c7219 */ /* 0x000fe6000001160c */
[----:B------:R-:W-:Y:S01]  /*46f0*/  IMAD.HI.U32 R2, R9, R4, RZ ;  /* 0x0000000409027227 */ /* 0x000fe200078e00ff */
[-C--:B------:R-:W-:Y:S02]  /*4700*/  @P2 SHF.R.U32.HI R0, RZ, R5.reuse, R8 ;  /* 0x00000005ff002219 */ /* 0x080fe40000011608 */
[----:B------:R-:W-:Y:S02]  /*4710*/  SHF.R.U32.HI R8, RZ, R18, R13 ;  /* 0x00000012ff087219 */ /* 0x000fe4000001160d */
[----:B------:R-:W-:Y:S01]  /*4720*/  @P2 SHF.R.U32.HI R9, RZ, R5, R2 ;  /* 0x00000005ff092219 */ /* 0x000fe20000011602 */
[----:B------:R-:W-:Y:S01]  /*4730*/  IMAD R0, R40, R0, RZ ;  /* 0x0000000028007224 */ /* 0x000fe200078e02ff */
[----:B------:R-:W-:Y:S02]  /*4740*/  SEL R8, R10, R8, !P0 ;  /* 0x000000080a087207 */ /* 0x000fe40004000000 */
[----:B------:R-:W-:Y:S01]  /*4750*/  SEL R2, R11, R12, !P4 ;  /* 0x0000000c0b027207 */ /* 0x000fe20006000000 */
[----:B------:R-:W-:Y:S01]  /*4760*/  IMAD R12, R40, R9, RZ ;  /* 0x00000009280c7224 */ /* 0x000fe200078e02ff */
[C---:B------:R-:W-:Y:S01]  /*4770*/  ISETP.GE.AND P0, PT, R8.reuse, R0, PT ;  /* 0x000000000800720c */ /* 0x040fe20003f06270 */
[----:B------:R-:W-:Y:S03]  /*4780*/  IMAD.HI.U32 R0, R8, R4, RZ ;  /* 0x0000000408007227 */ /* 0x000fe600078e00ff */
[----:B------:R-:W-:Y:S02]  /*4790*/  ISETP.GE.OR P0, PT, R2, R12, P0 ;  /* 0x0000000c0200720c */ /* 0x000fe40000706670 */
[-C--:B------:R-:W-:Y:S04]  /*47a0*/  SHF.R.U32.HI R0, RZ, R5.reuse, R0 ;  /* 0x00000005ff007219 */ /* 0x080fe80000011600 */
[----:B------:R-:W-:Y:S05]  /*47b0*/  SEL R13, R8, R0, !P2 ;  /* 0x00000000080d7207 */ /* 0x000fea0005000000 */
[----:B------:R-:W-:Y:S02]  /*47c0*/  IMAD.MOV R12, RZ, RZ, -R13 ;  /* 0x000000ffff0c7224 */ /* 0x000fe400078e0a0d */
[----:B------:R-:W-:Y:S04]  /*47d0*/  @!P0 IMAD.HI.U32 R0, R2, R4, RZ ;  /* 0x0000000402008227 */ /* 0x000fe800078e00ff */
[----:B------:R-:W-:Y:S01]  /*47e0*/  IMAD R12, R40, R12, R8 ;  /* 0x0000000c280c7224 */ /* 0x000fe200078e0208 */
[----:B------:R-:W-:Y:S04]  /*47f0*/  @!P0 SHF.R.U32.HI R0, RZ, R5, R0 ;  /* 0x00000005ff008219 */ /* 0x000fe80000011600 */
[----:B------:R-:W-:Y:S04]  /*4800*/  @!P0 SEL R0, R2, R0, !P2 ;  /* 0x0000000002008207 */ /* 0x000fe80005000000 */
[----:B------:R-:W-:Y:S01]  /*4810*/  @!P0 IADD3 R13, PT, PT, R13, -R0, RZ ;  /* 0x800000000d0d8210 */ /* 0x000fe20007ffe0ff */
[----:B------:R-:W-:Y:S01]  /*4820*/  @!P0 IMAD R0, R9, R12, R0 ;  /* 0x0000000c09008224 */ /* 0x000fe200078e0200 */
[----:B------:R-:W-:Y:S01]  /*4830*/  IADD3 R9, PT, PT, -R8, RZ, RZ ;  /* 0x000000ff08097210 */ /* 0x000fe20007ffe1ff */
[--C-:B------:R-:W-:Y:S02]  /*4840*/  IMAD.MOV R12, RZ, RZ, -R2.reuse ;  /* 0x000000ffff0c7224 */ /* 0x100fe400078e0a02 */
[----:B------:R-:W-:Y:S02]  /*4850*/  @!P0 IMAD R8, R13, R40, R2 ;  /* 0x000000280d088224 */ /* 0x000fe400078e0202 */
[----:B------:R-:W-:Y:S02]  /*4860*/  @!P0 IMAD.MOV.U32 R2, RZ, RZ, R0 ;  /* 0x000000ffff028224 */ /* 0x000fe400078e0000 */
[----:B------:R-:W-:Y:S02]  /*4870*/  IMAD R11, R3, R12, R11 ;  /* 0x0000000c030b7224 */ /* 0x000fe400078e020b */
[----:B------:R-:W-:Y:S02]  /*4880*/  IMAD R10, R6, R9, R10 ;  /* 0x00000009060a7224 */ /* 0x000fe400078e020a */
[----:B------:R-:W-:Y:S02]  /*4890*/  IMAD R11, R2, R3, R11 ;  /* 0x00000003020b7224 */ /* 0x000fe400078e020b */
[----:B------:R-:W-:Y:S02]  /*48a0*/  IMAD R10, R8, R6, R10 ;  /* 0x00000006080a7224 */ /* 0x000fe400078e020a */
.L_x_85:
[----:B------:R-:W-:Y:S05]  /*48b0*/  BRA.U UP1, `(.L_x_86) ;  /* 0x0000000101107547 */ /* 0x000fea000b800000 */
[----:B------:R-:W-:Y:S04]  /*48c0*/  MOV R2, UR6 ;  /* 0x0000000600027c02 */ /* 0x000fe80008000f00 */
[----:B------:R-:W-:Y:S04]  /*48d0*/  SHF.L.U32 R2, R2, 0x1f, RZ ;  /* 0x0000001f02027819 */ /* 0x000fe800000006ff */
[----:B------:R-:W2:Y:S02]  /*48e0*/  SYNCS.PHASECHK.TRANS64.TRYWAIT P0, [UR7+0x178], R2 ;  /* 0x00017802ff0075a7 */ /* 0x000ea40008001107 */
[----:B--2---:R-:W-:Y:S05]  /*48f0*/  @!P0 BRA `(.L_x_87) ;  /* 0x0000005800bc8947 */ /* 0x004fea0003800000 */
.L_x_86:
[----:B------:R-:W-:Y:S02]  /*4900*/  R2UR UR35, R15 ;  /* 0x000000000f2372ca */ /* 0x000fe400000e0000 */
[----:B------:R-:W-:Y:S02]  /*4910*/  R2UR UR34, R14 ;  /* 0x000000000e2272ca */ /* 0x000fe400000e0000 */
[----:B------:R-:W-:Y:S02]  /*4920*/  ISETP.NE.U32.AND P2, PT, RZ, UR4, PT ;  /* 0x00000004ff007c0c */ /* 0x000fe4000bf45070 */
[----:B------:R-:W-:Y:S02]  /*4930*/  SHF.L.U32 R14, R29, 0x1f, RZ ;  /* 0x0000001f1d0e7819 */ /* 0x000fe400000006ff */
[----:B------:R-:W-:Y:S05]  /*4940*/  ISETP.NE.AND.EX P2, PT, RZ, UR5, PT, P2 ;  /* 0x00000005ff007c0c */ /* 0x000fea000bf45320 */
[----:B------:R-:W-:Y:S02]  /*4950*/  USHF.L.U32 UR35, UR35, 0x6, URZ ;  /* 0x0000000623237899 */ /* 0x000fe400080006ff */
[----:B------:R-:W-:Y:S01]  /*4960*/  USHF.L.U32 UR34, UR34, 0x8, URZ ;  /* 0x0000000822227899 */ /* 0x000fe200080006ff */
[----:B------:R-:W-:Y:S11]  /*4970*/  BRA.U !UP3, `(.L_x_88) ;  /* 0x000000010b347547 */ /* 0x000ff6000b800000 */
[----:B------:R-:W-:Y:S01]  /*4980*/  UPLOP3.LUT UP0, UPT, UPT, UPT, UP2, 0x80, 0x8 ;  /* 0x000000000008789c */ /* 0x000fe20003f0f020 */
[----:B--2---:R-:W-:Y:S02]  /*4990*/  HFMA2 R0, -RZ, RZ, 0, 5.9604644775390625e-08 ;  /* 0x00000001ff007431 */ /* 0x004fe400000001ff */
[----:B------:R-:W-:Y:S03]  /*49a0*/  IMAD.MOV.U32 R88, RZ, RZ, 0x1 ;  /* 0x00000001ff587424 */ /* 0x000fe600078e00ff */
[----:B------:R-:W-:Y:S05]  /*49b0*/  PLOP3.LUT P0, PT, PT, PT, UP0, 0x80, 0x8 ;  /* 0x000000000008781c */ /* 0x000fea0003f0f008 */
[----:B------:R-:W2:Y:S01]  /*49c0*/  @UP0 LDCU.64 UR10, c[0x0][0x888] ;  /* 0x00011100ff0a07ac */ /* 0x000ea20008000a00 */
[----:B------:R-:W-:Y:S07]  /*49d0*/  @UP0 UIMAD UR8, UR36, UR4, URZ ;  /* 0x00000004240802a4 */ /* 0x000fee000f8e02ff */
[----:B------:R-:W-:Y:S01]  /*49e0*/  @!P0 PRMT R88, R0, 0x7610, R88 ;  /* 0x0000761000588816 */ /* 0x000fe20000000058 */
[----:B--2---:R-:W-:Y:S03]  /*49f0*/  @UP0 UIMAD.WIDE UR10, UR8, 0x4, UR10 ;  /* 0x00000004080a08a5 */ /* 0x004fe6000f8e020a */
[----:B------:R-:W2:Y:S03]  /*4a00*/  @!UP0 LDCU UR8, c[0x0][0x880] ;  /* 0x00011000ff0887ac */ /* 0x000ea60008000800 */
[----:B------:R-:W-:Y:S01]  /*4a10*/  IMAD.U32 R8, RZ, RZ, UR10 ;  /* 0x0000000aff087e24 */ /* 0x000fe2000f8e00ff */
[----:B------:R-:W-:Y:S05]  /*4a20*/  MOV R9, UR11 ;  /* 0x0000000b00097c02 */ /* 0x000fea0008000f00 */
[----:B-----5:R3:W5:Y:S02]  /*4a30*/  @P0 LDG.E R49, desc[UR46][R8.64] ;  /* 0x0000002e08310981 */ /* 0x020764000c1e1900 */
[----:B--23--:R-:W-:Y:S07]  /*4a40*/  @!P0 IMAD.U32 R49, RZ, RZ, UR8 ;  /* 0x00000008ff318e24 */ /* 0x00cfee000f8e00ff */
.L_x_88:
[----:B-----5:R-:W-:Y:S01]  /*4a50*/  @!P2 FSETP.EQ.AND P0, PT, R49, RZ, PT ;  /* 0x000000ff3100a20b */ /* 0x020fe20003f02000 */
[----:B------:R-:W-:Y:S01]  /*4a60*/  @!UPT UIADD3 URZ, UPT, UPT, URZ, URZ, URZ ;  /* 0x000000fffffff290 */ /* 0x000fe2000fffe0ff */
[----:B------:R-:W-:Y:S11]  /*4a70*/  @!P2 BRA `(.L_x_89) ;  /* 0x000000000014a947 */ /* 0x000ff60003800000 */
[----:B------:R-:W-:Y:S02]  /*4a80*/  LOP3.LUT P2, RZ, R88, 0xff, RZ, 0xc0, !PT ;  /* 0x000000ff58ff7812 */ /* 0x000fe4000784c0ff */
[----:B------:R-:W-:Y:S04]  /*4a90*/  PLOP3.LUT P0, PT, PT, PT, UP0, 0x80, 0x8 ;  /* 0x000000000008781c */ /* 0x000fe80003f0f008 */
[----:B------:R-:W-:Y:S07]  /*4aa0*/  PLOP3.LUT P0, PT, P0, PT, PT, 0x8, 0x80 ;  /* 0x000000000080781c */ /* 0x000fee000070e170 */
[----:B------:R-:W-:Y:S11]  /*4ab0*/  @P2 FSETP.EQ.AND P0, PT, R49, RZ, PT ;  /* 0x000000ff3100220b */ /* 0x000ff60003f02000 */
[----:B------:R-:W-:Y:S02]  /*4ac0*/  @!UPT UIADD3 URZ, UPT, UPT, URZ, URZ, URZ ;  /* 0x000000fffffff290 */ /* 0x000fe4000fffe0ff */
.L_x_89:
[----:B------:R-:W3:Y:S01]  /*4ad0*/  SYNCS.PHASECHK.TRANS64.TRYWAIT P2, [UR7+0x150], R14 ;  /* 0x0001500eff0075a7 */ /* 0x000ee20008041107 */
[----:B------:R-:W-:Y:S04]  /*4ae0*/  ELECT P4, URZ, PT ;  /* 0x0000000000ff782f */ /* 0x000fe80003880000 */
[----:B------:R-:W-:Y:S11]  /*4af0*/  PLOP3.LUT P4, PT, P0, P4, PT, 0xf2, 0x2f ;  /* 0x00000000002f781c */ /* 0x000ff60000789e72 */
[----:B------:R-:W-:Y:S02]  /*4b00*/  @!UPT UIADD3 URZ, UPT, UPT, URZ, URZ, URZ ;  /* 0x000000fffffff290 */ /* 0x000fe4000fffe0ff */
[----:B-1----:R-:W-:Y:S05]  /*4b10*/  @!P4 IADD3 R8, P0, PT, R30, 0x580, RZ ;  /* 0x000005801e08c810 */ /* 0x002fea0007f1e0ff */
[----:B--2---:R-:W-:Y:S01]  /*4b20*/  @!P4 IMAD.X R2, RZ, RZ, R31, P0 ;  /* 0x000000ffff02c224 */ /* 0x004fe200000e061f */
[----:B---3--:R-:W-:Y:S07]  /*4b30*/  @!P2 BRA `(.L_x_90) ;  /* 0x000000580044a947 */ /* 0x008fee0003800000 */
.L_x_207:
[----:B------:R-:W-:Y:S01]  /*4b40*/  @!P4 R2UR UR8, R2 ;  /* 0x000000000208c2ca */ /* 0x000fe200000e0000 */
[----:B------:R-:W-:Y:S01]  /*4b50*/  VOTEU.ALL UP1, P4 ;  /* 0x0000000000ff7886 */ /* 0x000fe20002020000 */
[----:B------:R-:W-:Y:S01]  /*4b60*/  @!P4 R2UR UR9, R8 ;  /* 0x000000000809c2ca */ /* 0x000fe200000e0000 */
[----:B-1----:R-:W-:Y:S01]  /*4b70*/  @!P4 IMAD.MOV.U32 R0, RZ, RZ, 0x2000 ;  /* 0x00002000ff00c424 */ /* 0x002fe200078e00ff */
[----:B------:R-:W-:Y:S01]  /*4b80*/  UMOV UR10, 0x0 ;  /* 0x00000000000a7882 */ /* 0x000fe20000000000 */
[----:B------:R-:W-:Y:S01]  /*4b90*/  UMOV UR11, 0x10000000 ;  /* 0x10000000000b7882 */ /* 0x000fe20000000000 */
[----:B------:R-:W-:Y:S01]  /*4ba0*/  @!UP1 UIADD3 UR32, UPT, UPT, UR7, 0x400, URZ ;  /* 0x0000040007209890 */ /* 0x000fe2000fffe0ff */
[----:B------:R-:W-:Y:S06]  /*4bb0*/  VOTEU.ALL UP1, P4 ;  /* 0x0000000000ff7886 */ /* 0x000fec0002020000 */
[----:B------:R-:W-:Y:S01]  /*4bc0*/  IMAD.U32 R9, RZ, RZ, UR8 ;  /* 0x00000008ff097e24 */ /* 0x000fe2000f8e00ff */
[----:B------:R-:W-:Y:S01]  /*4bd0*/  UPRMT UR8, UR37, 0x654, UR33 ;  /* 0x0000065425087896 */ /* 0x000fe20008000021 */
[----:B------:R-:W-:Y:S03]  /*4be0*/  IMAD.U32 R8, RZ, RZ, UR9 ;  /* 0x00000009ff087e24 */ /* 0x000fe6000f8e00ff */
[----:B------:R-:W-:Y:S02]  /*4bf0*/  @!P4 R2UR UR15, R9 ;  /* 0x00000000090fc2ca */ /* 0x000fe400000e0000 */
[----:B------:R-:W-:Y:S02]  /*4c00*/  @!P4 R2UR UR14, R8 ;  /* 0x00000000080ec2ca */ /* 0x000fe400000e0000 */
[----:B------:R-:W-:Y:S05]  /*4c10*/  @!P4 IADD3 R8, P0, PT, R30, 0x580, RZ ;  /* 0x000005801e08c810 */ /* 0x000fea0007f1e0ff */
[----:B------:R-:W-:Y:S06]  /*4c20*/  @!P4 IMAD.X R2, RZ, RZ, R31, P0 ;  /* 0x000000ffff02c224 */ /* 0x000fec00000e061f */
[----:B------:R1:W-:Y:S01]  /*4c30*/  @!UP1 UTMALDG.3D [UR32], [UR14], desc[UR10] ;  /* 0x00000a200e0095b4 */ /* 0x0003e20008011000 */
[----:B------:R1:W-:Y:S01]  /*4c40*/  @!P4 SYNCS.ARRIVE.TRANS64.RED.A0TR RZ, [UR7+0x130], R0 ;  /* 0x00013000ffffc9a7 */ /* 0x0003e20008300407 */
[----:B------:R-:W-:Y:S01]  /*4c50*/  SYNCS.ARRIVE.TRANS64.RED.A1T0 RZ, [UR8], RZ ;  /* 0x000000ffffff79a7 */ /* 0x000fe20008100408 */
[----:B------:R-:W2:Y:S02]  /*4c60*/  SYNCS.PHASECHK.TRANS64.TRYWAIT P2, [UR7+0x158], R14 ;  /* 0x0001580eff0075a7 */ /* 0x000ea40008041107 */
[----:B-12---:R-:W-:Y:S05]  /*4c70*/  @!P2 BRA `(.L_x_91) ;  /* 0x00000058000ca947 */ /* 0x006fea0003800000 */
.L_x_209:
[----:B------:R-:W-:Y:S01]  /*4c80*/  @!P4 R2UR UR8, R2 ;  /* 0x000000000208c2ca */ /* 0x000fe200000e0000 */
[----:B------:R-:W-:Y:S01]  /*4c90*/  VOTEU.ALL UP1, P4 ;  /* 0x0000000000ff7886 */ /* 0x000fe20002020000 */
[----:B------:R-:W-:Y:S01]  /*4ca0*/  @!P4 R2UR UR9, R8 ;  /* 0x000000000809c2ca */ /* 0x000fe200000e0000 */
[----:B-1----:R-:W-:Y:S01]  /*4cb0*/  @!P4 IMAD.MOV.U32 R0, RZ, RZ, 0x2000 ;  /* 0x00002000ff00c424 */ /* 0x002fe200078e00ff */
[----:B------:R-:W-:Y:S01]  /*4cc0*/  UMOV UR10, 0x0 ;  /* 0x00000000000a7882 */ /* 0x000fe20000000000 */
[----:B------:R-:W-:Y:S01]  /*4cd0*/  UMOV UR11, 0x10000000 ;  /* 0x10000000000b7882 */ /* 0x000fe20000000000 */
[----:B------:R-:W-:Y:S02]  /*4ce0*/  @!UP1 UIADD3 UR26, UPT, UPT, UR34, 0x40, URZ ;  /* 0x00000040221a9890 */ /* 0x000fe4000fffe0ff */
[----:B------:R-:W-:Y:S01]  /*4cf0*/  @!UP1 UIADD3 UR24, UPT, UPT, UR7, 0x2400, URZ ;  /* 0x0000240007189890 */ /* 0x000fe2000fffe0ff */
[----:B------:R-:W-:Y:S01]  /*4d00*/  VOTEU.ALL UP1, P4 ;  /* 0x0000000000ff7886 */ /* 0x000fe20002020000 */
[----:B------:R-:W-:Y:S01]  /*4d10*/  UMOV UR27, UR35 ;  /* 0x00000023001b7c82 */ /* 0x000fe20008000000 */
[----:B------:R-:W-:Y:S02]  /*4d20*/  UMOV UR28, UR36 ;  /* 0x00000024001c7c82 */ /* 0x000fe40008000000 */
        /* <DEDUP_REMOVED lines=12> */
.L_x_211:
[----:B------:R-:W2:Y:S01]  /*4df0*/  LDC.64 R12, c[0x0][0xb18] ;  /* 0x0002c600ff0c7b82 */ /* 0x000ea20000000a00 */
[----:B------:R-:W-:Y:S01]  /*4e00*/  @!P4 R2UR UR8, R2 ;  /* 0x000000000208c2ca */ /* 0x000fe200000e0000 */
[----:B------:R-:W-:Y:S01]  /*4e10*/  VOTEU.ALL UP1, P4 ;  /* 0x0000000000ff7886 */ /* 0x000fe20002020000 */
[----:B------:R-:W-:Y:S01]  /*4e20*/  @!P4 R2UR UR9, R8 ;  /* 0x000000000809c2ca */ /* 0x000fe200000e0000 */
[----:B-1----:R-:W-:Y:S01]  /*4e30*/  @!P4 IMAD.MOV.U32 R0, RZ, RZ, 0x2000 ;  /* 0x00002000ff00c424 */ /* 0x002fe200078e00ff */
[----:B------:R-:W-:Y:S03]  /*4e40*/  UMOV UR10, 0x0 ;  /* 0x00000000000a7882 */ /* 0x000fe60000000000 */
[----:B------:R-:W1:Y:S01]  /*4e50*/  @!P1 LDC R2, c[0x0][0xb0c] ;  /* 0x0002c300ff029b82 */ /* 0x000e620000000800 */
[----:B------:R-:W-:Y:S01]  /*4e60*/  @!UP1 UIADD3 UR18, UPT, UPT, UR34, 0x80, URZ ;  /* 0x0000008022129890 */ /* 0x000fe2000fffe0ff */
[----:B------:R-:W-:Y:S01]  /*4e70*/  @P3 SHF.R.U32.HI R26, RZ, 0x10, R21 ;  /* 0x00000010ff1a3819 */ /* 0x000fe20000011615 */
[----:B------:R-:W-:Y:S01]  /*4e80*/  @!UP1 UIADD3 UR16, UPT, UPT, UR7, 0x4400, URZ ;  /* 0x0000440007109890 */ /* 0x000fe2000fffe0ff */
[----:B------:R-:W-:Y:S01]  /*4e90*/  VIADD R28, R28, 0x1 ;  /* 0x000000011c1c7836 */ /* 0x000fe20000000000 */
[----:B------:R-:W-:Y:S01]  /*4ea0*/  VOTEU.ALL UP1, P4 ;  /* 0x0000000000ff7886 */ /* 0x000fe20002020000 */
[----:B------:R-:W-:Y:S01]  /*4eb0*/  UMOV UR11, 0x10000000 ;  /* 0x10000000000b7882 */ /* 0x000fe20000000000 */
[----:B------:R-:W-:Y:S01]  /*4ec0*/  UMOV UR19, UR35 ;  /* 0x0000002300137c82 */ /* 0x000fe20008000000 */
[----:B------:R-:W-:Y:S01]  /*4ed0*/  IMAD.U32 R9, RZ, RZ, UR8 ;  /* 0x00000008ff097e24 */ /* 0x000fe2000f8e00ff */
[----:B------:R-:W-:Y:S01]  /*4ee0*/  UMOV UR20, UR36 ;  /* 0x0000002400147c82 */ /* 0x000fe20008000000 */
[----:B------:R-:W-:Y:S01]  /*4ef0*/  IMAD.U32 R8, RZ, RZ, UR9 ;  /* 0x00000009ff087e24 */ /* 0x000fe2000f8e00ff */
[----:B------:R-:W-:Y:S02]  /*4f00*/  UPRMT UR8, UR37, 0x654, UR17 ;  /* 0x0000065425087896 */ /* 0x000fe40008000011 */
[----:B------:R-:W-:Y:S02]  /*4f10*/  @!P4 R2UR UR15, R9 ;  /* 0x00000000090fc2ca */ /* 0x000fe400000e0000 */
[----:B------:R-:W-:Y:S02]  /*4f20*/  @!P4 R2UR UR14, R8 ;  /* 0x00000000080ec2ca */ /* 0x000fe400000e0000 */
[----:B------:R-:W3:Y:S11]  /*4f30*/  LDC.64 R8, c[0x0][0xb10] ;  /* 0x0002c400ff087b82 */ /* 0x000ef60000000a00 */
[----:B------:R1:W-:Y:S01]  /*4f40*/  @!UP1 UTMALDG.3D [UR16], [UR14], desc[UR10] ;  /* 0x00000a100e0095b4 */ /* 0x0003e20008011000 */
[----:B------:R5:W-:Y:S01]  /*4f50*/  @!P4 SYNCS.ARRIVE.TRANS64.RED.A0TR RZ, [UR7+0x140], R0 ;  /* 0x00014000ffffc9a7 */ /* 0x000be20008300407 */
[C---:B---3--:R-:W-:Y:S01]  /*4f60*/  @!P1 IMAD.HI.U32 R8, R11.reuse, R8, RZ ;  /* 0x000000080b089227 */ /* 0x048fe200078e00ff */
[----:B--2---:R-:W-:Y:S02]  /*4f70*/  @!P1 ISETP.NE.AND P0, PT, R12, 0x1, PT ;  /* 0x000000010c00980c */ /* 0x004fe40003f05270 */
[----:B-1----:R-:W-:Y:S01]  /*4f80*/  @!P1 ISETP.NE.AND P2, PT, R2, 0x1, PT ;  /* 0x000000010200980c */ /* 0x002fe20003f45270 */
[----:B------:R-:W-:Y:S01]  /*4f90*/  SYNCS.ARRIVE.TRANS64.RED.A1T0 RZ, [UR8], RZ ;  /* 0x000000ffffff79a7 */ /* 0x000fe20008100408 */
[C---:B------:R-:W-:Y:S01]  /*4fa0*/  @!P1 IMAD.HI.U32 R13, R10.reuse, R13, RZ ;  /* 0x0000000d0a0d9227 */ /* 0x040fe200078e00ff */
[----:B------:R-:W-:Y:S04]  /*4fb0*/  @!P1 SHF.R.U32.HI R8, RZ, R9, R8 ;  /* 0x00000009ff089219 */ /* 0x000fe80000011608 */
[----:B------:R-:W-:Y:S01]  /*4fc0*/  @!P1 SEL R8, R11, R8, !P2 ;  /* 0x000000080b089207 */ /* 0x000fe20005000000 */
[----:B------:R-:W1:Y:S01]  /*4fd0*/  SYNCS.PHASECHK.TRANS64.TRYWAIT P5, [UR7+0x168], R14 ;  /* 0x0001680eff0075a7 */ /* 0x000e6200080a1107 */
[----:B-----5:R-:W2:Y:S02]  /*4fe0*/  @!P1 LDC R0, c[0x0][0xb20] ;  /* 0x0002c800ff009b82 */ /* 0x020ea40000000800 */
[----:B--2---:R-:W-:Y:S04]  /*4ff0*/  @!P1 SHF.R.U32.HI R0, RZ, R0, R13 ;  /* 0x00000000ff009219 */ /* 0x004fe8000001160d */
[----:B------:R-:W-:Y:S05]  /*5000*/  @!P1 SEL R9, R10, R0, !P0 ;  /* 0x000000000a099207 */ /* 0x000fea0004000000 */
[----:B------:R-:W-:Y:S02]  /*5010*/  @!P1 IMAD.IADD R0, R9, 0x1, -R8 ;  /* 0x0000000109009824 */ /* 0x000fe400078e0a08 */
[----:B------:R-:W-:Y:S02]  /*5020*/  @!P1 IMAD.IADD R8, R8, 0x1, -R9 ;  /* 0x0000000108089824 */ /* 0x000fe400078e0a09 */
[----:B------:R-:W-:Y:S02]  /*5030*/  @!P1 IMAD R11, R0, R2, R11 ;  /* 0x00000002000b9224 */ /* 0x000fe400078e020b */
[----:B------:R-:W-:Y:S01]  /*5040*/  @!P1 IMAD R10, R8, R12, R10 ;  /* 0x0000000c080a9224 */ /* 0x000fe200078e020a */
[----:B-1----:R-:W-:Y:S06]  /*5050*/  @!P5 BRA `(.L_x_93) ;  /* 0x000000540044d947 */ /* 0x002fec0003800000 */
.L_x_213:
[----:B------:R-:W-:Y:S01]  /*5060*/  @!P4 IADD3 R2, P0, PT, R30, 0x580, RZ ;  /* 0x000005801e02c810 */ /* 0x000fe20007f1e0ff */
[----:B------:R-:W-:Y:S01]  /*5070*/  VOTEU.ALL UP1, P4 ;  /* 0x0000000000ff7886 */ /* 0x000fe20002020000 */
[----:B------:R-:W-:Y:S01]  /*5080*/  UMOV UR18, 0x0 ;  /* 0x0000000000127882 */ /* 0x000fe20000000000 */
[----:B------:R-:W-:Y:S01]  /*5090*/  UMOV UR19, 0x10000000 ;  /* 0x1000000000137882 */ /* 0x000fe20000000000 */
[----:B------:R-:W-:Y:S01]  /*50a0*/  @!P4 R2UR UR9, R2 ;  /* 0x000000000209c2ca */ /* 0x000fe200000e0000 */
[----:B-1----:R-:W-:Y:S01]  /*50b0*/  @!P4 IMAD.X R0, RZ, RZ, R31, P0 ;  /* 0x000000ffff00c224 */ /* 0x002fe200000e061f */
[----:B------:R-:W-:Y:S01]  /*50c0*/  @!UP1 UIADD3 UR10, UPT, UPT, UR34, 0xc0, URZ ;  /* 0x000000c0220a9890 */ /* 0x000fe2000fffe0ff */
[----:B------:R-:W-:Y:S01]  /*50d0*/  ISETP.NE.AND P0, PT, R28, 0x2, PT ;  /* 0x000000021c00780c */ /* 0x000fe20003f05270 */
[----:B------:R-:W-:Y:S01]  /*50e0*/  UMOV UR11, UR35 ;  /* 0x00000023000b7c82 */ /* 0x000fe20008000000 */
[----:B------:R-:W-:Y:S01]  /*50f0*/  UMOV UR12, UR36 ;  /* 0x00000024000c7c82 */ /* 0x000fe20008000000 */
[----:B------:R-:W-:Y:S01]  /*5100*/  @!P4 R2UR UR8, R0 ;  /* 0x000000000008c2ca */ /* 0x000fe200000e0000 */
[----:B------:R-:W-:Y:S01]  /*5110*/  IMAD.IADD R14, R10, 0x1, R86 ;  /* 0x000000010a0e7824 */ /* 0x000fe200078e0256 */
[----:B------:R-:W-:Y:S01]  /*5120*/  @P3 R2UR UR36, R26 ;  /* 0x000000001a2432ca */ /* 0x000fe200000e0000 */
[----:B------:R-:W-:Y:S01]  /*5130*/  IMAD.IADD R15, R11, 0x1, R87 ;  /* 0x000000010b0f7824 */ /* 0x000fe200078e0257 */
[----:B------:R-:W-:Y:S02]  /*5140*/  SEL R0, RZ, 0x1, P0 ;  /* 0x00000001ff007807 */ /* 0x000fe40000000000 */
[----:B------:R-:W-:Y:S01]  /*5150*/  LOP3.LUT R29, R29, 0x1, RZ, 0x3c, !PT ;  /* 0x000000011d1d7812 */ /* 0x000fe200078e3cff */
[----:B------:R-:W-:Y:S01]  /*5160*/  IMAD.U32 R8, RZ, RZ, UR9 ;  /* 0x00000009ff087e24 */ /* 0x000fe2000f8e00ff */
[----:B------:R-:W-:Y:S01]  /*5170*/  @!UP1 UIADD3 UR9, UPT, UPT, UR7, 0x148, URZ ;  /* 0x0000014807099890 */ /* 0x000fe2000fffe0ff */
[----:B------:R-:W-:Y:S02]  /*5180*/  LOP3.LUT R27, R27, R0, RZ, 0x3c, !PT ;  /* 0x000000001b1b7212 */ /* 0x000fe400078e3cff */
[----:B------:R-:W-:Y:S02]  /*5190*/  SEL R28, R28, RZ, P0 ;  /* 0x000000ff1c1c7207 */ /* 0x000fe40000000000 */
[----:B------:R-:W-:Y:S01]  /*51a0*/  IMAD.U32 R9, RZ, RZ, UR8 ;  /* 0x00000008ff097e24 */ /* 0x000fe2000f8e00ff */
[----:B------:R-:W-:Y:S01]  /*51b0*/  @!P4 R2UR UR14, R8 ;  /* 0x00000000080ec2ca */ /* 0x000fe200000e0000 */
[----:B------:R-:W-:Y:S01]  /*51c0*/  @!UP1 UIADD3 UR8, UPT, UPT, UR7, 0x6400, URZ ;  /* 0x0000640007089890 */ /* 0x000fe2000fffe0ff */
[----:B------:R-:W-:Y:S02]  /*51d0*/  VOTEU.ALL UP1, P4 ;  /* 0x0000000000ff7886 */ /* 0x000fe40002020000 */
[----:B------:R-:W-:Y:S11]  /*51e0*/  @!P4 R2UR UR15, R9 ;  /* 0x00000000090fc2ca */ /* 0x000ff600000e0000 */
[----:B------:R-:W-:Y:S02]  /*51f0*/  @!UPT UIADD3 URZ, UPT, UPT, URZ, URZ, URZ ;  /* 0x000000fffffff290 */ /* 0x000fe4000fffe0ff */
[----:B------:R2:W-:Y:S01]  /*5200*/  @!UP1 UTMALDG.3D [UR8], [UR14], desc[UR18] ;  /* 0x000012080e0095b4 */ /* 0x0005e20008011000 */
[----:B------:R2:W-:Y:S01]  /*5210*/  @!P4 SYNCS.ARRIVE.TRANS64.RED.A0TR RZ, [UR7+0x148], R25 ;  /* 0x00014819ffffc9a7 */ /* 0x0005e20008300407 */
[----:B------:R-:W-:Y:S01]  /*5220*/  UPLOP3.LUT UP1, UPT, UPT, UPT, UPT, 0x80, 0x8 ;  /* 0x000000000008789c */ /* 0x000fe20003f2f070 */
[----:B------:R-:W-:Y:S01]  /*5230*/  SYNCS.ARRIVE.TRANS64.RED.A1T0 RZ, [UR13], RZ ;  /* 0x000000ffffff79a7 */ /* 0x000fe2000810040d */
[----:B------:R-:W-:Y:S09]  /*5240*/  @P3 BRA `(.L_x_94) ;  /* 0xfffffff000a03947 */ /* 0x000ff2000383ffff */
[----:B------:R-:W-:-:S04]  /*5250*/  SHF.L.U32 R2, R29, 0x1f, RZ ;  /* 0x0000001f1d027819 */ /* 0x000fc800000006ff */
[----:B------:R-:W1:Y:S02]  /*5260*/  SYNCS.PHASECHK.TRANS64.TRYWAIT P0, [UR7+0x150], R2 ;  /* 0x00015002ff0075a7 */ /* 0x000e640008001107 */
[----:B-1----:R-:W-:Y:S05]  /*5270*/  @!P0 BRA `(.L_x_95) ;  /* 0x0000005000d48947 */ /* 0x002fea0003800000 */
.L_x_215:
[----:B------:R-:W3:Y:S02]  /*5280*/  SYNCS.PHASECHK.TRANS64.TRYWAIT P0, [UR7+0x158], R2 ;  /* 0x00015802ff0075a7 */ /* 0x000ee40008001107 */
[----:B---3--:R-:W-:Y:S05]  /*5290*/  @!P0 BRA `(.L_x_96) ;  /* 0x0000005000e48947 */ /* 0x008fea0003800000 */
.L_x_217:
[----:B------:R-:W3:Y:S02]  /*52a0*/  SYNCS.PHASECHK.TRANS64.TRYWAIT P0, [UR7+0x160], R2 ;  /* 0x00016002ff0075a7 */ /* 0x000ee40008001107 */
[----:B---3--:R-:W-:Y:S05]  /*52b0*/  @!P0 BRA `(.L_x_97) ;  /* 0x0000005000f48947 */ /* 0x008fea0003800000 */
.L_x_219:
[----:B-1----:R-:W-:-:S07]  /*52c0*/  MOV R0, UR7 ;  /* 0x0000000700007c02 */ /* 0x002fce0008000f00 */
.L_x_98:
[----:B-1----:R-:W-:-:S04]  /*52d0*/  SHF.L.U32 R2, R29, 0x1f, RZ ;  /* 0x0000001f1d027819 */ /* 0x002fc800000006ff */
[----:B------:R1:W3:Y:S03]  /*52e0*/  SYNCS.PHASECHK.TRANS64.TRYWAIT P0, [R0+URZ+0x168], R2 ;  /* 0x00016802000075a7 */ /* 0x0002e600080011ff */
[----:B---3--:R-:W-:Y:S05]  /*52f0*/  @!P0 NANOSLEEP.SYNCS 0x989680 ;  /* 0x009896800000895d */ /* 0x008fea0003900000 */
[----:B------:R-:W3:Y:S02]  /*5300*/  @!P0 SYNCS.PHASECHK.TRANS64 P0, [R0+URZ+0x168], R2 ;  /* 0x00016802000085a7 */ /* 0x000ee400080010ff */
[----:B--23--:R-:W-:Y:S05]  /*5310*/  @P0 EXIT ;  /* 0x000000000000094d */ /* 0x00cfea0003800000 */
[----:B------:R-:W-:Y:S05]  /*5320*/  BRA `(.L_x_98) ;  /* 0xfffffffc00e87947 */ /* 0x000fea000383ffff */
.L_x_83:
[----:B------:R-:W-:-:S06]  /*5330*/  UISETP.GE.AND UP1, UPT, UR8, 0x4, UPT ;  /* 0x000000040800788c */ /* 0x000fcc000bf26270 */
[----:B------:R-:W-:-:S13]  /*5340*/  PLOP3.LUT P0, PT, PT, PT, UP1, 0x80, 0x8 ;  /* 0x000000000008781c */ /* 0x000fda0003f0f018 */
[----:B------:R-:W-:Y:S05]  /*5350*/  @!P0 EXIT ;  /* 0x000000000000894d */ /* 0x000fea0003800000 */
[----:B------:R-:W-:Y:S01]  /*5360*/  BAR.SYNC.DEFER_BLOCKING 0x6, 0xa0 ;  /* 0x0182800000007b1d */ /* 0x000fe20000010000 */
[C---:B------:R-:W-:Y:S01]  /*5370*/  IMAD.SHL.U32 R4, R101.reuse, 0x40, RZ ;  /* 0x0000004065047824 */ /* 0x040fe200078e00ff */
[----:B------:R-:W-:Y:S01]  /*5380*/  SHF.R.U32.HI R3, RZ, 0x1, R101 ;  /* 0x00000001ff037819 */ /* 0x000fe20000011665 */
[C---:B------:R-:W-:Y:S01]  /*5390*/  IMAD.U32 R46, R101.reuse, 0x10000, RZ ;  /* 0x00010000652e7824 */ /* 0x040fe200078e00ff */
[C---:B------:R-:W-:Y:S01]  /*53a0*/  R2P PR, R101.reuse, 0x6 ;  /* 0x0000000665007804 */ /* 0x040fe20000000000 */
[C---:B------:R-:W-:Y:S01]  /*53b0*/  IMAD.SHL.U32 R2, R101.reuse, 0x20, RZ ;  /* 0x0000002065027824 */ /* 0x040fe200078e00ff */
[----:B------:R-:W-:Y:S02]  /*53c0*/  UMOV UR48, 0x400 ;  /* 0x0000040000307882 */ /* 0x000fe40000000000 */
[----:B------:R-:W1:Y:S01]  /*53d0*/  LDC R91, c[0x0][0x370] ;  /* 0x0000dc00ff5b7b82 */ /* 0x000e620000000800 */
[----:B------:R-:W-:Y:S01]  /*53e0*/  ULEA UR48, UR37, UR48, 0x18 ;  /* 0x0000003025307291 */ /* 0x000fe2000f8ec0ff */
[C---:B------:R-:W-:Y:S01]  /*53f0*/  LOP3.LUT R5, R4.reuse, 0x1c0, RZ, 0xc0, !PT ;  /* 0x000001c004057812 */ /* 0x040fe200078ec0ff */
[----:B------:R-:W-:Y:S01]  /*5400*/  IMAD.SHL.U32 R92, R101, 0x8, RZ ;  /* 0x00000008655c7824 */ /* 0x000fe200078e00ff */
[----:B------:R-:W-:Y:S01]  /*5410*/  LOP3.LUT R4, R4, 0x200, RZ, 0xc0, !PT ;  /* 0x0000020004047812 */ /* 0x000fe200078ec0ff */
[----:B------:R-:W-:Y:S01]  /*5420*/  IMAD.MOV.U32 R99, RZ, RZ, 0x20 ;  /* 0x00000020ff637424 */ /* 0x000fe200078e00ff */
[----:B------:R-:W-:Y:S01]  /*5430*/  LOP3.LUT R3, R5, 0x8, R3, 0xf8, !PT ;  /* 0x0000000805037812 */ /* 0x000fe200078ef803 */
[----:B------:R-:W-:Y:S01]  /*5440*/  UIADD3 UR4, UPT, UPT, UR48, 0x400, URZ ;  /* 0x0000040030047890 */ /* 0x000fe2000fffe0ff */
[----:B------:R-:W2:Y:S01]  /*5450*/  LDC R42, c[0x0][0xb0c] ;  /* 0x0002c300ff2a7b82 */ /* 0x000ea20000000800 */
[----:B------:R-:W-:Y:S01]  /*5460*/  LOP3.LUT R46, R46, 0x600000, RZ, 0xc0, !PT ;  /* 0x006000002e2e7812 */ /* 0x000fe200078ec0ff */
[----:B------:R-:W-:Y:S01]  /*5470*/  IMAD.MOV.U32 R98, RZ, RZ, 0x1 ;  /* 0x00000001ff627424 */ /* 0x000fe200078e00ff */
[----:B------:R-:W-:Y:S01]  /*5480*/  LOP3.LUT R2, R4, 0xc00, R2, 0xf8, !PT ;  /* 0x00000c0004027812 */ /* 0x000fe200078ef802 */
[----:B------:R-:W-:Y:S01]  /*5490*/  IMAD.MOV.U32 R45, RZ, RZ, RZ ;  /* 0x000000ffff2d7224 */ /* 0x000fe200078e00ff */
[----:B------:R-:W-:-:S02]  /*54a0*/  LOP3.LUT R92, R3, 0x38, R92, 0x78, !PT ;  /* 0x00000038035c7812 */ /* 0x000fc400078e785c */
[----:B------:R-:W-:Y:S02]  /*54b0*/  CS2R R96, SRZ ;  /* 0x0000000000607805 */ /* 0x000fe4000001ff00 */
[----:B------:R-:W-:Y:S01]  /*54c0*/  SEL R100, R99, 0xffffffe0, !P2 ;  /* 0xffffffe063647807 */ /* 0x000fe20005000000 */
[----:B------:R-:W4:Y:S01]  /*54d0*/  LDC R89, c[0x0][0xb20] ;  /* 0x0002c800ff597b82 */ /* 0x000f220000000800 */
[----:B------:R-:W3:Y:S01]  /*54e0*/  LDS R0, [UR48+0x230] ;  /* 0x00023030ff007984 */ /* 0x000ee20008000800 */
[----:B------:R-:W-:Y:S01]  /*54f0*/  LOP3.LUT R92, R2, R92, RZ, 0xfc, !PT ;  /* 0x0000005c025c7212 */ /* 0x000fe200078efcff */
[----:B------:R-:W-:Y:S01]  /*5500*/  IMAD.MOV.U32 R104, RZ, RZ, RZ ;  /* 0x000000ffff687224 */ /* 0x000fe200078e00ff */
[----:B------:R-:W-:Y:S01]  /*5510*/  LOP3.LUT R101, R101, 0x60, RZ, 0xc0, !PT ;  /* 0x0000006065657812 */ /* 0x000fe200078ec0ff */
[----:B------:R-:W-:Y:S01]  /*5520*/  IMAD.U32 R94, RZ, RZ, UR4 ;  /* 0x00000004ff5e7e24 */ /* 0x000fe2000f8e00ff */
[----:B------:R-:W-:Y:S01]  /*5530*/  SEL R99, R99, 0xffffffe0, !P1 ;  /* 0xffffffe063637807 */ /* 0x000fe20004800000 */
[----:B------:R-:W1:Y:S01]  /*5540*/  LDCU.64 UR52, c[0x0][0x348] ;  /* 0x00006900ff3477ac */ /* 0x000e620008000a00 */
[----:B------:R-:W1:Y:S01]  /*5550*/  LDC R41, c[0x0][0xb30] ;  /* 0x0002cc00ff297b82 */ /* 0x000e620000000800 */
[----:B------:R-:W1:Y:S01]  /*5560*/  LDCU.64 UR38, c[0x0][0x888] ;  /* 0x00011100ff2677ac */ /* 0x000e620008000a00 */
[----:B------:R-:W1:Y:S06]  /*5570*/  LDCU.64 UR44, c[0x0][0x890] ;  /* 0x00011200ff2c77ac */ /* 0x000e6c0008000a00 */
[----:B------:R-:W1:Y:S01]  /*5580*/  LDC.64 R84, c[0x0][0xb10] ;  /* 0x0002c400ff547b82 */ /* 0x000e620000000a00 */
[----:B------:R-:W-:Y:S01]  /*5590*/  UMOV UR49, URZ ;  /* 0x000000ff00317c82 */ /* 0x000fe20008000000 */
[----:B------:R-:W-:-:S06]  /*55a0*/  UMOV UR51, URZ ;  /* 0x000000ff00337c82 */ /* 0x000fcc0008000000 */
[----:B------:R-:W1:Y:S08]  /*55b0*/  LDC.64 R38, c[0x0][0xb18] ;  /* 0x0002c600ff267b82 */ /* 0x000e700000000a00 */
[----:B------:R-:W1:Y:S08]  /*55c0*/  LDC.64 R36, c[0x0][0xb28] ;  /* 0x0002ca00ff247b82 */ /* 0x000e700000000a00 */
[----:B------:R-:W1:Y:S01]  /*55d0*/  LDC.64 R82, c[0x0][0x8b0] ;  /* 0x00022c00ff527b82 */ /* 0x000e620000000a00 */
[----:B---3--:R-:W-:-:S07]  /*55e0*/  IMAD.IADD R46, R0, 0x1, R46 ;  /* 0x00000001002e7824 */ /* 0x008fce00078e022e */
[----:B------:R-:W3:Y:S08]  /*55f0*/  LDC.64 R80, c[0x0][0x8a8] ;  /* 0x00022a00ff507b82 */ /* 0x000ef00000000a00 */
[----:B--2-4-:R-:W1:Y:S02]  /*5600*/  LDC R90, c[0x0][0x374] ;  /* 0x0000dd00ff5a7b82 */ /* 0x014e640000000800 */
.L_x_142:
[----:B------:R-:W-:Y:S02]  /*5610*/  LEA R0, R104, UR48, 0x3 ;  /* 0x0000003068007c11 */ /* 0x000fe4000f8e18ff */
[----:B------:R-:W-:Y:S02]  /*5620*/  SHF.L.U32 R2, R96, 0x1f, RZ ;  /* 0x0000001f60027819 */ /* 0x000fe400000006ff */
[----:B-1----:R-:W-:Y:S02]  /*5630*/  LEA R16, R104, UR48, 0x4 ;  /* 0x0000003068107c11 */ /* 0x002fe4000f8e20ff */
[----:B------:R-:W2:Y:S02]  /*5640*/  SYNCS.PHASECHK.TRANS64.TRYWAIT P0, [R0+URZ+0x180], R2 ;  /* 0x00018002000075a7 */ /* 0x000ea400080011ff */
[----:B--2---:R-:W-:Y:S05]  /*5650*/  @!P0 BRA `(.L_x_99) ;  /* 0x0000005000248947 */ /* 0x004fea0003800000 */
.L_x_220:
[----:B------:R-:W4:Y:S01]  /*5660*/  LDC.64 R10, c[0x0][0xb10] ;  /* 0x0002c400ff0a7b82 */ /* 0x000f220000000a00 */
[----:B------:R-:W3:Y:S01]  /*5670*/  LDS.128 R16, [R16+0x210] ;  /* 0x0002100010107984 */ /* 0x000ee20000000c00 */
[----:B-1----:R-:W-:Y:S01]  /*5680*/  ISETP.NE.AND P1, PT, R41, 0x1, PT ;  /* 0x000000012900780c */ /* 0x002fe20003f25270 */
[----:B--2---:R-:W-:Y:S01]  /*5690*/  VIADD R0, R0, 0x190 ;  /* 0x0000019000007836 */ /* 0x004fe20000000000 */
[----:B------:R-:W-:Y:S04]  /*56a0*/  ISETP.GE.AND P0, PT, R40, 0x1, PT ;  /* 0x000000012800780c */ /* 0x000fe80003f06270 */
[----:B------:R-:W1:Y:S01]  /*56b0*/  LDC.64 R8, c[0x0][0xb18] ;  /* 0x0002c600ff087b82 */ /* 0x000e620000000a00 */
[----:B------:R-:W-:Y:S01]  /*56c0*/  PRMT R0, RZ, 0x654, R0 ;  /* 0x00000654ff007816 */ /* 0x000fe20000000000 */
[----:B------:R-:W-:Y:S01]  /*56d0*/  @!PT LDS RZ, [RZ] ;  /* 0x00000000fffff984 */ /* 0x000fe20000000800 */
[----:B------:R-:W-:Y:S01]  /*56e0*/  @!PT LDS RZ, [RZ] ;  /* 0x00000000fffff984 */ /* 0x000fe20000000800 */
[----:B------:R-:W-:Y:S01]  /*56f0*/  @!PT LDS RZ, [RZ] ;  /* 0x00000000fffff984 */ /* 0x000fe20000000800 */
[----:B------:R-:W-:Y:S01]  /*5700*/  @!PT LDS RZ, [RZ] ;  /* 0x00000000fffff984 */ /* 0x000fe20000000800 */
[----:B------:R2:W-:Y:S06]  /*5710*/  MEMBAR.ALL.CTA ;  /* 0x0000000000007992 */ /* 0x0005ec0000008000 */
[----:B--2---:R-:W2:Y:S01]  /*5720*/  FENCE.VIEW.ASYNC.S ;  /* 0x00000000000073c6 */ /* 0x004ea20000000000 */
[----:B------:R-:W1:Y:S08]  /*5730*/  @!P1 LDC R12, c[0x0][0xb20] ;  /* 0x0002c800ff0c9b82 */ /* 0x000e700000000800 */
[----:B------:R-:W1:Y:S01]  /*5740*/  @!P1 LDC R7, c[0x0][0xb0c] ;  /* 0x0002c300ff079b82 */ /* 0x000e620000000800 */
[----:B--2---:R2:W-:Y:S01]  /*5750*/  SYNCS.ARRIVE.TRANS64.RED.A1T0 RZ, [R0+URZ], RZ ;  /* 0x000000ff00ff79a7 */ /* 0x0045e200081004ff */
[----:B---3--:R-:W-:Y:S04]  /*5760*/  LOP3.LUT P4, RZ, R18, 0x1, RZ, 0xc0, !PT ;  /* 0x0000000112ff7812 */ /* 0x008fe8000788c0ff */
[----:B------:R-:W-:Y:S09]  /*5770*/  P2R R102, PR, RZ, 0x10 ;  /* 0x00000010ff667803 */ /* 0x000ff20000000000 */
[----:B------:R-:W-:Y:S02]  /*5780*/  @P4 MOV R44, R16 ;  /* 0x00000010002c4202 */ /* 0x000fe40000000f00 */
[----:B------:R-:W-:Y:S01]  /*5790*/  @P4 LOP3.LUT R43, R17, 0xffff, RZ, 0xc0, !PT ;  /* 0x0000ffff112b4812 */ /* 0x000fe200078ec0ff */
[----:B--2-4-:R-:W-:Y:S06]  /*57a0*/  @!P0 BRA `(.L_x_100) ;  /* 0x0000000000a48947 */ /* 0x014fec0003800000 */
[----:B------:R-:W-:Y:S01]  /*57b0*/  IMAD.HI.U32 R0, R90, R39, RZ ;  /* 0x000000275a007227 */ /* 0x000fe200078e00ff */
[----:B------:R-:W-:Y:S02]  /*57c0*/  ISETP.NE.AND P0, PT, R38, 0x1, PT ;  /* 0x000000012600780c */ /* 0x000fe40003f05270 */
[----:B------:R-:W-:Y:S01]  /*57d0*/  ISETP.NE.AND P2, PT, R40, 0x1, PT ;  /* 0x000000012800780c */ /* 0x000fe20003f45270 */
[----:B------:R-:W-:Y:S01]  /*57e0*/  IMAD.HI.U32 R4, R91, R84, RZ ;  /* 0x000000545b047227 */ /* 0x000fe200078e00ff */
[----:B------:R-:W-:Y:S02]  /*57f0*/  SHF.R.U32.HI R0, RZ, R89, R0 ;  /* 0x00000059ff007219 */ /* 0x000fe40000011600 */
[----:B------:R-:W-:Y:S01]  /*5800*/  ISETP.NE.AND P3, PT, R42, 0x1, PT ;  /* 0x000000012a00780c */ /* 0x000fe20003f65270 */
[----:B------:R-:W-:Y:S01]  /*5810*/  IMAD.HI.U32 R6, R43, R39, RZ ;  /* 0x000000272b067227 */ /* 0x000fe200078e00ff */
[-C--:B------:R-:W-:Y:S02]  /*5820*/  SHF.R.U32.HI R4, RZ, R85.reuse, R4 ;  /* 0x00000055ff047219 */ /* 0x080fe40000011604 */
[----:B------:R-:W-:Y:S01]  /*5830*/  SEL R0, R90, R0, !P0 ;  /* 0x000000005a007207 */ /* 0x000fe20004000000 */
[----:B------:R-:W-:Y:S01]  /*5840*/  IMAD.HI.U32 R5, R44, R84, RZ ;  /* 0x000000542c057227 */ /* 0x000fe200078e00ff */
[----:B------:R-:W-:Y:S03]  /*5850*/  SEL R4, R91, R4, !P3 ;  /* 0x000000045b047207 */ /* 0x000fe60005800000 */
[-C--:B------:R-:W-:Y:S01]  /*5860*/  IMAD.HI.U32 R3, R0, R36.reuse, RZ ;  /* 0x0000002400037227 */ /* 0x080fe200078e00ff */
[----:B------:R-:W-:Y:S03]  /*5870*/  SHF.R.U32.HI R5, RZ, R85, R5 ;  /* 0x00000055ff057219 */ /* 0x000fe60000011605 */
[----:B------:R-:W-:Y:S01]  /*5880*/  IMAD.HI.U32 R2, R4, R36, RZ ;  /* 0x0000002404027227 */ /* 0x000fe200078e00ff */
[----:B------:R-:W-:Y:S02]  /*5890*/  @P2 SHF.R.U32.HI R0, RZ, R37, R3 ;  /* 0x00000025ff002219 */ /* 0x000fe40000011603 */
[----:B------:R-:W-:Y:S02]  /*58a0*/  SHF.R.U32.HI R3, RZ, R89, R6 ;  /* 0x00000059ff037219 */ /* 0x000fe40000011606 */
[----:B------:R-:W-:Y:S01]  /*58b0*/  @P2 SHF.R.U32.HI R4, RZ, R37, R2 ;  /* 0x00000025ff042219 */ /* 0x000fe20000011602 */
[----:B------:R-:W-:Y:S01]  /*58c0*/  IMAD R0, R40, R0, RZ ;  /* 0x0000000028007224 */ /* 0x000fe200078e02ff */
[----:B------:R-:W-:Y:S02]  /*58d0*/  SEL R3, R43, R3, !P0 ;  /* 0x000000032b037207 */ /* 0x000fe40004000000 */
[----:B------:R-:W-:Y:S01]  /*58e0*/  SEL R2, R44, R5, !P3 ;  /* 0x000000052c027207 */ /* 0x000fe20005800000 */
[----:B------:R-:W-:Y:S01]  /*58f0*/  IMAD R5, R40, R4, RZ ;  /* 0x0000000428057224 */ /* 0x000fe200078e02ff */
[C---:B------:R-:W-:Y:S01]  /*5900*/  ISETP.GE.AND P0, PT, R3.reuse, R0, PT ;  /* 0x000000000300720c */ /* 0x040fe20003f06270 */
[C---:B------:R-:W-:Y:S03]  /*5910*/  IMAD.HI.U32 R0, R3.reuse, R36, RZ ;  /* 0x0000002403007227 */ /* 0x040fe600078e00ff */
[C---:B------:R-:W-:Y:S02]  /*5920*/  ISETP.GE.OR P0, PT, R2.reuse, R5, P0 ;  /* 0x000000050200720c */ /* 0x040fe40000706670 */
[----:B------:R-:W-:Y:S04]  /*5930*/  SHF.R.U32.HI R0, RZ, R37, R0 ;  /* 0x00000025ff007219 */ /* 0x000fe80000011600 */
[C---:B------:R-:W-:Y:S05]  /*5940*/  SEL R6, R3.reuse, R0, !P2 ;  /* 0x0000000003067207 */ /* 0x040fea0005000000 */
        /* <DEDUP_REMOVED lines=14> */
[----:B------:R-:W-:Y:S07]  /*5a30*/  IMAD R43, R3, R38, R43 ;  /* 0x00000026032b7224 */ /* 0x000fee00078e022b */
.L_x_100:
[----:B-1----:R-:W-:Y:S01]  /*5a40*/  @!P1 ISETP.NE.AND P0, PT, R8, 0x1, PT ;  /* 0x000000010800980c */ /* 0x002fe20003f05270 */
[----:B------:R-:W-:Y:S01]  /*5a50*/  @!P1 IMAD.HI.U32 R2, R43, R9, RZ ;  /* 0x000000092b029227 */ /* 0x000fe200078e00ff */
[----:B------:R-:W-:Y:S01]  /*5a60*/  R2UR UR42, R15 ;  /* 0x000000000f2a72ca */ /* 0x000fe200000e0000 */
[----:B------:R-:W-:Y:S01]  /*5a70*/  BSSY.RECONVERGENT B6, `(.L_x_101) ;  /* 0x0000031000067945 */ /* 0x000fe20003800200 */
[----:B------:R-:W-:Y:S01]  /*5a80*/  R2UR UR41, R14 ;  /* 0x000000000e2972ca */ /* 0x000fe200000e0000 */
[----:B------:R-:W-:Y:S01]  /*5a90*/  @!P1 IMAD.HI.U32 R0, R44, R10, RZ ;  /* 0x0000000a2c009227 */ /* 0x000fe200078e00ff */
[----:B------:R-:W-:Y:S02]  /*5aa0*/  @!P1 SHF.R.U32.HI R2, RZ, R12, R2 ;  /* 0x0000000cff029219 */ /* 0x000fe40000011602 */
[----:B------:R-:W-:Y:S01]  /*5ab0*/  @!P1 ISETP.NE.AND P2, PT, R7, 0x1, PT ;  /* 0x000000010700980c */ /* 0x000fe20003f45270 */
[----:B------:R-:W-:Y:S01]  /*5ac0*/  VIADD R104, R104, 0x1 ;  /* 0x0000000168687836 */ /* 0x000fe20000000000 */
[----:B------:R-:W-:Y:S02]  /*5ad0*/  @!P1 SEL R2, R43, R2, !P0 ;  /* 0x000000022b029207 */ /* 0x000fe40004000000 */
[----:B------:R-:W-:Y:S02]  /*5ae0*/  @!P1 SHF.R.U32.HI R0, RZ, R11, R0 ;  /* 0x0000000bff009219 */ /* 0x000fe40000011600 */
[----:B------:R-:W-:Y:S01]  /*5af0*/  LOP3.LUT P0, RZ, R94, 0x3f0, RZ, 0xc0, !PT ;  /* 0x000003f05eff7812 */ /* 0x000fe2000780c0ff */
[----:B------:R-:W-:Y:S01]  /*5b00*/  USHF.L.U32 UR42, UR42, 0x6, URZ ;  /* 0x000000062a2a7899 */ /* 0x000fe200080006ff */
[----:B------:R-:W-:Y:S01]  /*5b10*/  @!P1 SEL R3, R44, R0, !P2 ;  /* 0x000000002c039207 */ /* 0x000fe20005000000 */
[----:B------:R-:W-:Y:S01]  /*5b20*/  USHF.L.U32 UR41, UR41, 0x8, URZ ;  /* 0x0000000829297899 */ /* 0x000fe200080006ff */
[----:B------:R-:W-:Y:S03]  /*5b30*/  @P4 SHF.R.U32.HI R95, RZ, 0x10, R17 ;  /* 0x00000010ff5f4819 */ /* 0x000fe60000011611 */
[----:B------:R-:W-:Y:S02]  /*5b40*/  @!P1 IMAD.IADD R0, R2, 0x1, -R3 ;  /* 0x0000000102009824 */ /* 0x000fe400078e0a03 */
[----:B------:R-:W-:Y:S02]  /*5b50*/  @!P1 IMAD.IADD R2, R3, 0x1, -R2 ;  /* 0x0000000103029824 */ /* 0x000fe400078e0a02 */
[----:B------:R-:W-:Y:S02]  /*5b60*/  @!P1 IMAD R44, R0, R7, R44 ;  /* 0x00000007002c9224 */ /* 0x000fe400078e022c */
[----:B------:R-:W-:Y:S01]  /*5b70*/  @!P1 IMAD R43, R2, R8, R43 ;  /* 0x00000008022b9224 */ /* 0x000fe200078e022b */
[----:B------:R-:W-:Y:S06]  /*5b80*/  @!P0 BRA `(.L_x_102) ;  /* 0x00000000007c8947 */ /* 0x000fec0003800000 */
[----:B------:R-:W1:Y:S01]  /*5b90*/  LDCU.64 UR8, c[0x4][0x80] ;  /* 0x01001000ff0877ac */ /* 0x000e620008000a00 */
[----:B------:R-:W-:Y:S01]  /*5ba0*/  MOV R2, 0x0 ;  /* 0x0000000000027802 */ /* 0x000fe20000000f00 */
[----:B------:R-:W-:Y:S02]  /*5bb0*/  HFMA2 R12, -RZ, RZ, 0, 5.9604644775390625e-08 ;  /* 0x00000001ff0c7431 */ /* 0x000fe400000001ff */
[----:B------:R-:W-:Y:S01]  /*5bc0*/  IMAD.MOV.U32 R8, RZ, RZ, 0x70 ;  /* 0x00000070ff087424 */ /* 0x000fe200078e00ff */
[----:B------:R2:W3:Y:S01]  /*5bd0*/  LDC.64 R14, c[0x4][R2] ;  /* 0x01000000020e7b82 */ /* 0x0004e20000000a00 */
[----:B------:R-:W4:Y:S01]  /*5be0*/  LDCU.64 UR6, c[0x4][0x88] ;  /* 0x01001100ff0677ac */ /* 0x000f220008000a00 */
[----:B------:R-:W-:Y:S01]  /*5bf0*/  IMAD.MOV.U32 R13, RZ, RZ, RZ ;  /* 0x000000ffff0d7224 */ /* 0x000fe200078e00ff */
[----:B------:R-:W2:Y:S01]  /*5c00*/  LDCU.64 UR4, c[0x4][0x8] ;  /* 0x01000100ff0477ac */ /* 0x000ea20008000a00 */
[----:B-1----:R-:W-:Y:S01]  /*5c10*/  MOV R5, UR9 ;  /* 0x0000000900057c02 */ /* 0x002fe20008000f00 */
[----:B------:R-:W-:Y:S01]  /*5c20*/  IMAD.U32 R4, RZ, RZ, UR8 ;  /* 0x00000008ff047e24 */ /* 0x000fe2000f8e00ff */
[----:B----4-:R-:W-:Y:S01]  /*5c30*/  MOV R7, UR7 ;  /* 0x0000000700077c02 */ /* 0x010fe20008000f00 */
[----:B------:R-:W-:Y:S01]  /*5c40*/  IMAD.U32 R6, RZ, RZ, UR6 ;  /* 0x00000006ff067e24 */ /* 0x000fe2000f8e00ff */
[----:B--2---:R-:W-:Y:S01]  /*5c50*/  MOV R11, UR5 ;  /* 0x00000005000b7c02 */ /* 0x004fe20008000f00 */
[----:B------:R-:W-:Y:S02]  /*5c60*/  IMAD.U32 R10, RZ, RZ, UR4 ;  /* 0x00000004ff0a7e24 */ /* 0x000fe4000f8e00ff */
[----:B------:R-:W-:Y:S07]  /*5c70*/  LEPC R20, `(.L_x_103) ;  /* 0x000000001014794e */ /* 0x000fee0000000000 */
[----:B---3-5:R-:W-:Y:S05]  /*5c80*/  CALL.ABS.NOINC R14 ;  /* 0x000000000e007343 */ /* 0x028fea0003c00000 */
.L_x_103:
[----:B------:R-:W1:Y:S01]  /*5c90*/  LDCU.64 UR8, c[0x4][0x80] ;  /* 0x01001000ff0877ac */ /* 0x000e620008000a00 */
[----:B------:R-:W2:Y:S01]  /*5ca0*/  LDC.64 R2, c[0x4][R2] ;  /* 0x0100000002027b82 */ /* 0x000ea20000000a00 */
[----:B------:R-:W-:Y:S02]  /*5cb0*/  HFMA2 R12, -RZ, RZ, 0, 5.9604644775390625e-08 ;  /* 0x00000001ff0c7431 */ /* 0x000fe400000001ff */
[----:B------:R-:W-:Y:S02]  /*5cc0*/  IMAD.MOV.U32 R8, RZ, RZ, 0x70 ;  /* 0x00000070ff087424 */ /* 0x000fe400078e00ff */
[----:B------:R-:W-:Y:S01]  /*5cd0*/  IMAD.MOV.U32 R13, RZ, RZ, RZ ;  /* 0x000000ffff0d7224 */ /* 0x000fe200078e00ff */
[----:B------:R-:W3:Y:S01]  /*5ce0*/  LDCU.64 UR6, c[0x4][0x88] ;  /* 0x01001100ff0677ac */ /* 0x000ee20008000a00 */
[----:B------:R-:W4:Y:S01]  /*5cf0*/  LDCU.64 UR4, c[0x4][0x8] ;  /* 0x01000100ff0477ac */ /* 0x000f220008000a00 */
[----:B-1----:R-:W-:Y:S02]  /*5d00*/  MOV R4, UR8 ;  /* 0x0000000800047c02 */ /* 0x002fe40008000f00 */
[----:B------:R-:W-:Y:S02]  /*5d10*/  MOV R5, UR9 ;  /* 0x0000000900057c02 */ /* 0x000fe40008000f00 */
[----:B---3--:R-:W-:Y:S01]  /*5d20*/  MOV R7, UR7 ;  /* 0x0000000700077c02 */ /* 0x008fe20008000f00 */
[----:B------:R-:W-:Y:S01]  /*5d30*/  IMAD.U32 R6, RZ, RZ, UR6 ;  /* 0x00000006ff067e24 */ /* 0x000fe2000f8e00ff */
[----:B----4-:R-:W-:Y:S01]  /*5d40*/  MOV R11, UR5 ;  /* 0x00000005000b7c02 */ /* 0x010fe20008000f00 */
[----:B------:R-:W-:Y:S02]  /*5d50*/  IMAD.U32 R10, RZ, RZ, UR4 ;  /* 0x00000004ff0a7e24 */ /* 0x000fe4000f8e00ff */
[----:B------:R-:W-:Y:S07]  /*5d60*/  LEPC R20, `(.L_x_102) ;  /* 0x000000001014794e */ /* 0x000fee0000000000 */
[----:B--2---:R-:W-:Y:S05]  /*5d70*/  CALL.ABS.NOINC R2 ;  /* 0x0000000002007343 */ /* 0x004fea0003c00000 */
.L_x_102:
[----:B------:R-:W-:Y:S05]  /*5d80*/  BSYNC.RECONVERGENT B6 ;  /* 0x0000000000067941 */ /* 0x000fea0003800200 */
.L_x_101:
[----:B------:R-:W-:Y:S01]  /*5d90*/  ISETP.NE.U32.AND P4, PT, R82, RZ, PT ;  /* 0x000000ff5200720c */ /* 0x000fe20003f85070 */
[----:B------:R-:W-:Y:S01]  /*5da0*/  UISETP.NE.AND UP2, UPT, UR50, URZ, UPT ;  /* 0x000000ff3200728c */ /* 0x000fe2000bf45270 */
[----:B------:R-:W-:Y:S01]  /*5db0*/  ISETP.NE.U32.AND P2, PT, RZ, UR38, PT ;  /* 0x00000026ff007c0c */ /* 0x000fe2000bf45070 */
[----:B------:R-:W-:Y:S01]  /*5dc0*/  UISETP.NE.U32.AND UP1, UPT, UR44, URZ, UPT ;  /* 0x000000ff2c00728c */ /* 0x000fe2000bf25070 */
[----:B------:R-:W-:Y:S01]  /*5dd0*/  ISETP.NE.AND.EX P4, PT, R83, RZ, PT, P4 ;  /* 0x000000ff5300720c */ /* 0x000fe20003f85340 */
[----:B------:R-:W-:Y:S01]  /*5de0*/  UPLOP3.LUT UP0, UPT, UPT, UPT, UPT, 0x40, 0x4 ;  /* 0x000000000004789c */ /* 0x000fe20003f0e870 */
[----:B------:R-:W-:Y:S01]  /*5df0*/  ISETP.NE.AND.EX P2, PT, RZ, UR39, PT, P2 ;  /* 0x00000027ff007c0c */ /* 0x000fe2000bf45320 */
[----:B------:R-:W-:Y:S01]  /*5e00*/  UISETP.NE.AND.EX UP1, UPT, UR45, URZ, UPT, UP1 ;  /* 0x000000ff2d00728c */ /* 0x000fe2000bf25310 */
[----:B------:R-:W-:Y:S04]  /*5e10*/  PLOP3.LUT P1, PT, PT, PT, UP2, 0x80, 0x8 ;  /* 0x000000000008781c */ /* 0x000fe80003f2f028 */
[----:B------:R-:W-:Y:S06]  /*5e20*/  @UP2 UPLOP3.LUT UP0, UPT, UPT, UPT, UP1, 0x80, 0x8 ;  /* 0x000000000008289c */ /* 0x000fec0003f0f010 */
[----:B------:R-:W-:Y:S01]  /*5e30*/  PLOP3.LUT P0, PT, PT, PT, UP0, 0x80, 0x8 ;  /* 0x000000000008781c */ /* 0x000fe20003f0f008 */
[----:B------:R-:W-:Y:S01]  /*5e40*/  @!UPT UIADD3 URZ, UPT, UPT, URZ, URZ, URZ ;  /* 0x000000fffffff290 */ /* 0x000fe2000fffe0ff */
[----:B------:R-:W-:Y:S11]  /*5e50*/  BRA.U !UP1, `(.L_x_104) ;  /* 0x0000000109387547 */ /* 0x000ff6000b800000 */
[----:B------:R-:W-:Y:S01]  /*5e60*/  UISETP.NE.U32.AND UP0, UPT, UR38, URZ, UPT ;  /* 0x000000ff2600728c */ /* 0x000fe2000bf05070 */
[----:B------:R-:W-:Y:S02]  /*5e70*/  HFMA2 R0, -RZ, RZ, 0, 5.9604644775390625e-08 ;  /* 0x00000001ff007431 */ /* 0x000fe400000001ff */
[----:B------:R-:W-:Y:S01]  /*5e80*/  IMAD.MOV.U32 R88, RZ, RZ, 0x1 ;  /* 0x00000001ff587424 */ /* 0x000fe200078e00ff */
[----:B------:R-:W-:Y:S06]  /*5e90*/  UISETP.NE.AND.EX UP0, UPT, UR39, URZ, UPT, UP0 ;  /* 0x000000ff2700728c */ /* 0x000fec000bf05300 */
[----:B------:R-:W-:Y:S05]  /*5ea0*/  PLOP3.LUT P3, PT, PT, PT, UP0, 0x80, 0x8 ;  /* 0x000000000008781c */ /* 0x000fea0003f6f008 */
[----:B------:R-:W1:Y:S01]  /*5eb0*/  @UP0 LDCU.64 UR6, c[0x0][0x888] ;  /* 0x00011100ff0607ac */ /* 0x000e620008000a00 */
[----:B------:R-:W-:Y:S07]  /*5ec0*/  @UP0 UIMAD UR4, UR36, UR44, URZ ;  /* 0x0000002c240402a4 */ /* 0x000fee000f8e02ff */
[----:B------:R-:W-:Y:S01]  /*5ed0*/  @!P3 PRMT R88, R0, 0x7610, R88 ;  /* 0x000076100058b816 */ /* 0x000fe20000000058 */
[----:B-1----:R-:W-:Y:S03]  /*5ee0*/  @UP0 UIMAD.WIDE UR6, UR4, 0x4, UR6 ;  /* 0x00000004040608a5 */ /* 0x002fe6000f8e0206 */
[----:B------:R-:W1:Y:S03]  /*5ef0*/  @!UP0 LDCU UR4, c[0x0][0x880] ;  /* 0x00011000ff0487ac */ /* 0x000e660008000800 */
[----:B------:R-:W-:Y:S01]  /*5f00*/  IMAD.U32 R2, RZ, RZ, UR6 ;  /* 0x00000006ff027e24 */ /* 0x000fe2000f8e00ff */
[----:B------:R-:W-:Y:S05]  /*5f10*/  MOV R3, UR7 ;  /* 0x0000000700037c02 */ /* 0x000fea0008000f00 */
[----:B-----5:R2:W5:Y:S02]  /*5f20*/  @P3 LDG.E R49, desc[UR46][R2.64] ;  /* 0x0000002e02313981 */ /* 0x020564000c1e1900 */
[----:B-12---:R-:W-:Y:S02]  /*5f30*/  @!P3 IMAD.U32 R49, RZ, RZ, UR4 ;  /* 0x00000004ff31be24 */ /* 0x006fe4000f8e00ff */
.L_x_104:
[----:B------:R-:W-:Y:S05]  /*5f40*/  @!P4 BRA `(.L_x_105) ;  /* 0x000000000020c947 */ /* 0x000fea0003800000 */
[----:B------:R-:W-:Y:S04]  /*5f50*/  ISETP.NE.U32.AND P3, PT, R80, RZ, PT ;  /* 0x000000ff5000720c */ /* 0x000fe80003f65070 */
[----:B------:R-:W-:Y:S11]  /*5f60*/  ISETP.NE.AND.EX P3, PT, R81, RZ, PT, P3 ;  /* 0x000000ff5100720c */ /* 0x000ff60003f65330 */
[----:B------:R-:W-:Y:S02]  /*5f70*/  @!UPT UIADD3 URZ, UPT, UPT, URZ, URZ, URZ ;  /* 0x000000fffffff290 */ /* 0x000fe4000fffe0ff */
[----:B------:R-:W1:Y:S01]  /*5f80*/  @P3 LDC.64 R2, c[0x0][0x8a8] ;  /* 0x00022a00ff023b82 */ /* 0x000e620000000a00 */
[----:B------:R-:W-:Y:S04]  /*5f90*/  @P3 IMAD R0, R82, UR36, RZ ;  /* 0x0000002452003c24 */ /* 0x000fe8000f8e02ff */
[----:B-1----:R-:W-:Y:S05]  /*5fa0*/  @P3 IMAD.WIDE R2, R0, 0x4, R2 ;  /* 0x0000000400023825 */ /* 0x002fea00078e0202 */
[----:B-----5:R1:W5:Y:S02]  /*5fb0*/  @P3 LDG.E R47, desc[UR46][R2.64] ;  /* 0x0000002e022f3981 */ /* 0x020364000c1e1900 */
[----:B-1----:R-:W2:Y:S02]  /*5fc0*/  @!P3 LDC R47, c[0x0][0x8a0] ;  /* 0x00022800ff2fbb82 */ /* 0x002ea40000000800 */
.L_x_105:
[----:B-----5:R-:W-:Y:S01]  /*5fd0*/  FSETP.NEU.AND P3, PT, R49, RZ, PT ;  /* 0x000000ff3100720b */ /* 0x020fe20003f6d000 */
[----:B------:R-:W-:Y:S01]  /*5fe0*/  IMAD.SHL.U32 R66, R92, 0x2, RZ ;  /* 0x000000025c427824 */ /* 0x000fe200078e00ff */
[----:B------:R-:W-:Y:S01]  /*5ff0*/  SEL R4, RZ, 0xffffffff, P2 ;  /* 0xffffffffff047807 */ /* 0x000fe20001000000 */
[----:B------:R-:W-:Y:S01]  /*6000*/  BSSY B1, `(.L_x_106) ;  /* 0x0000043000017945 */ /* 0x000fe20003800000 */
[----:B------:R-:W-:Y:S01]  /*6010*/  @P1 LOP3.LUT P2, RZ, R88, 0xff, RZ, 0xc0, !PT ;  /* 0x000000ff58ff1812 */ /* 0x000fe2000784c0ff */
[----:B------:R-:W-:Y:S01]  /*6020*/  VIADD R107, R66, UR48 ;  /* 0x00000030426b7c36 */ /* 0x000fe20008000000 */
[----:B------:R-:W-:Y:S01]  /*6030*/  @P1 SEL R0, RZ, 0xffffffff, P3 ;  /* 0xffffffffff001807 */ /* 0x000fe20001800000 */
[----:B------:R-:W-:Y:S01]  /*6040*/  IMAD.MOV.U32 R67, RZ, RZ, 0x1 ;  /* 0x00000001ff437424 */ /* 0x000fe200078e00ff */
[----:B------:R-:W-:Y:S01]  /*6050*/  LOP3.LUT R98, R98, 0x1, RZ, 0x3c, !PT ;  /* 0x0000000162627812 */ /* 0x000fe200078e3cff */
[----:B------:R-:W-:Y:S01]  /*6060*/  IMAD.MOV.U32 R65, RZ, RZ, RZ ;  /* 0x000000ffff417224 */ /* 0x000fe200078e00ff */
[----:B------:R-:W-:Y:S02]  /*6070*/  @P0 SEL R0, R4, R0, !P2 ;  /* 0x0000000004000207 */ /* 0x000fe40005000000 */
[----:B------:R-:W-:Y:S02]  /*6080*/  CS2R R78, SRZ ;  /* 0x00000000004e7805 */ /* 0x000fe4000001ff00 */
[----:B------:R-:W-:Y:S02]  /*6090*/  LEA R64, R45, UR48, 0x3 ;  /* 0x000000302d407c11 */ /* 0x000fe4000f8e18ff */
[----:B------:R-:W-:Y:S02]  /*60a0*/  CS2R R76, SRZ ;  /* 0x00000000004c7805 */ /* 0x000fe4000001ff00 */
[----:B------:R-:W-:Y:S02]  /*60b0*/  @P1 LOP3.LUT R0, R0, 0x1, RZ, 0xc0, !PT ;  /* 0x0000000100001812 */ /* 0x000fe400078ec0ff */
[----:B------:R-:W-:Y:S02]  /*60c0*/  CS2R R70, SRZ ;  /* 0x0000000000467805 */ /* 0x000fe4000001ff00 */
[----:B------:R-:W-:Y:S02]  /*60d0*/  SHF.L.U32 R2, R97, 0x1f, RZ ;  /* 0x0000001f61027819 */ /* 0x000fe400000006ff */
[----:B------:R-:W-:Y:S02]  /*60e0*/  CS2R R68, SRZ ;  /* 0x0000000000447805 */ /* 0x000fe4000001ff00 */
[----:B------:R-:W-:Y:S02]  /*60f0*/  ISETP.NE.U32.OR P6, PT, R0, 0x1, !P1 ;  /* 0x000000010000780c */ /* 0x000fe40004fc5470 */
[----:B------:R-:W-:Y:S02]  /*6100*/  CS2R R62, SRZ ;  /* 0x00000000003e7805 */ /* 0x000fe4000001ff00 */
[----:B------:R-:W-:Y:S02]  /*6110*/  PLOP3.LUT P2, PT, PT, PT, UP1, 0x80, 0x8 ;  /* 0x000000000008781c */ /* 0x000fe40003f4f018 */
[----:B------:R-:W-:Y:S02]  /*6120*/  CS2R R60, SRZ ;  /* 0x00000000003c7805 */ /* 0x000fe4000001ff00 */
[----:B------:R-:W-:Y:S02]  /*6130*/  LEA.HI R48, R45, R45, RZ, 0x1 ;  /* 0x0000002d2d307211 */ /* 0x000fe400078f08ff */
[----:B------:R-:W-:Y:S02]  /*6140*/  CS2R R58, SRZ ;  /* 0x00000000003a7805 */ /* 0x000fe4000001ff00 */
[----:B------:R-:W-:Y:S02]  /*6150*/  LOP3.LUT P4, R103, R88, 0xff, RZ, 0xc0, !PT ;  /* 0x000000ff58677812 */ /* 0x000fe4000788c0ff */
[----:B------:R-:W-:Y:S02]  /*6160*/  CS2R R56, SRZ ;  /* 0x0000000000387805 */ /* 0x000fe4000001ff00 */
[----:B------:R-:W-:Y:S01]  /*6170*/  SEL R3, RZ, 0xffffffff, P3 ;  /* 0xffffffffff037807 */ /* 0x000fe20001800000 */
[----:B------:R-:W-:Y:S01]  /*6180*/  VIADD R108, R107, 0x400 ;  /* 0x000004006b6c7836 */ /* 0x000fe20000000000 */
[----:B------:R-:W-:Y:S01]  /*6190*/  P2R R105, PR, RZ, 0x40 ;  /* 0x00000040ff697803 */ /* 0x000fe20000000000 */
[----:B------:R-:W-:Y:S01]  /*61a0*/  IMAD.IADD R106, R99, 0x1, R107 ;  /* 0x00000001636a7824 */ /* 0x000fe200078e026b */
[----:B------:R-:W-:Y:S02]  /*61b0*/  @P6 SHF.L.U32 R0, R98, 0x1f, RZ ;  /* 0x0000001f62006819 */ /* 0x000fe400000006ff */
[----:B------:R-:W-:Y:S02]  /*61c0*/  @P2 SEL R3, R4, R3, !P4 ;  /* 0x0000000304032207 */ /* 0x000fe40006000000 */
[----:B------:R1:W3:Y:S02]  /*61d0*/  @P6 SYNCS.PHASECHK.TRANS64.TRYWAIT P1, [UR48+0x130], R0 ;  /* 0x00013000ff0065a7 */ /* 0x0002e40008021130 */
[----:B------:R-:W-:Y:S04]  /*61e0*/  LOP3.LUT R3, R3, 0x1, RZ, 0xc0, !PT ;  /* 0x0000000103037812 */ /* 0x000fe800078ec0ff */
[----:B------:R-:W-:Y:S04]  /*61f0*/  ISETP.NE.U32.AND P5, PT, R3, 0x1, PT ;  /* 0x000000010300780c */ /* 0x000fe80003fa5070 */
[----:B------:R-:W-:Y:S01]  /*6200*/  P2R R72, PR, RZ, 0x20 ;  /* 0x00000020ff487803 */ /* 0x000fe20000000000 */
[----:B------:R4:W2:Y:S01]  /*6210*/  SYNCS.PHASECHK.TRANS64.TRYWAIT P0, [R64+URZ+0x1a0], R2 ;  /* 0x0001a002400075a7 */ /* 0x0008a200080011ff */
[C---:B-1----:R-:W-:Y:S01]  /*6220*/  IMAD.SHL.U32 R0, R48.reuse, 0x80, RZ ;  /* 0x0000008030007824 */ /* 0x042fe200078e00ff */
[----:B------:R-:W-:Y:S04]  /*6230*/  LOP3.LUT R48, R48, 0xffe, RZ, 0xc0, !PT ;  /* 0x00000ffe30307812 */ /* 0x000fe800078ec0ff */
[----:B------:R-:W-:Y:S01]  /*6240*/  LOP3.LUT R0, R0, 0xffffff00, RZ, 0xc0, !PT ;  /* 0xffffff0000007812 */ /* 0x000fe200078ec0ff */
[----:B------:R-:W-:Y:S04]  /*6250*/  IMAD.IADD R48, R45, 0x1, -R48 ;  /* 0x000000012d307824 */ /* 0x000fe800078e0a30 */
[----:B------:R-:W-:Y:S04]  /*6260*/  IMAD.IADD R0, R46, 0x1, R0 ;  /* 0x000000012e007824 */ /* 0x000fe800078e0200 */
[----:B------:R-:W-:Y:S01]  /*6270*/  IMAD R48, R48, 0x100000, R0 ;  /* 0x0010000030307824 */ /* 0x000fe200078e0200 */
[----:B---3--:R-:W-:Y:S01]  /*6280*/  @P6 SEL R67, RZ, 0x1, !P1 ;  /* 0x00000001ff436807 */ /* 0x008fe20004800000 */
[----:B----4-:R-:W-:Y:S06]  /*6290*/  @!P6 BRA `(.L_x_107) ;  /* 0x000000000064e947 */ /* 0x010fec0003800000 */
[----:B------:R-:W-:Y:S01]  /*62a0*/  @P5 IMAD R5, R100, 0x2, R108 ;  /* 0x0000000264055824 */ /* 0x000fe200078e026c */
[----:B------:R-:W-:Y:S01]  /*62b0*/  ISETP.NE.AND P1, PT, R67, RZ, PT ;  /* 0x000000ff4300720c */ /* 0x000fe20003f25270 */
[----:B------:R-:W-:Y:S01]  /*62c0*/  IMAD.MOV.U32 R78, RZ, RZ, RZ ;  /* 0x000000ffff4e7224 */ /* 0x000fe200078e00ff */
[----:B------:R-:W-:Y:S01]  /*62d0*/  BSSY B0, `(.L_x_108) ;  /* 0x000000d000007945 */ /* 0x000fe20003800000 */
[----:B------:R-:W-:Y:S01]  /*62e0*/  @P5 IMAD.IADD R4, R99, 0x1, R5 ;  /* 0x0000000163045824 */ /* 0x000fe200078e0205 */
[----:B------:R-:W-:Y:S02]  /*62f0*/  CS2R R70, SRZ ;  /* 0x0000000000467805 */ /* 0x000fe4000001ff00 */
[----:B------:R-:W-:Y:S02]  /*6300*/  CS2R R68, SRZ ;  /* 0x0000000000447805 */ /* 0x000fe4000001ff00 */
[----:B------:R-:W-:Y:S02]  /*6310*/  CS2R R76, SRZ ;  /* 0x00000000004c7805 */ /* 0x000fe4000001ff00 */
[----:B------:R-:W-:Y:S02]  /*6320*/  CS2R R58, SRZ ;  /* 0x00000000003a7805 */ /* 0x000fe4000001ff00 */
[----:B------:R-:W-:Y:S02]  /*6330*/  CS2R R56, SRZ ;  /* 0x0000000000387805 */ /* 0x000fe4000001ff00 */
[----:B------:R-:W-:Y:S02]  /*6340*/  CS2R R62, SRZ ;  /* 0x00000000003e7805 */ /* 0x000fe4000001ff00 */
[----:B------:R-:W-:Y:S01]  /*6350*/  CS2R R60, SRZ ;  /* 0x00000000003c7805 */ /* 0x000fe2000001ff00 */
[----:B------:R-:W-:Y:S06]  /*6360*/  @P1 BRA `(.L_x_109) ;  /* 0x00000000000c1947 */ /* 0x000fec0003800000 */
[----:B------:R-:W-:Y:S04]  /*6370*/  SHF.L.U32 R3, R98, 0x1f, RZ ;  /* 0x0000001f62037819 */ /* 0x000fe800000006ff */
[----:B------:R-:W1:Y:S02]  /*6380*/  SYNCS.PHASECHK.TRANS64.TRYWAIT P1, [UR48+0x130], R3 ;  /* 0x00013003ff0075a7 */ /* 0x000e640008021130 */
[----:B-1----:R-:W-:Y:S05]  /*6390*/  @!P1 BRA `(.L_x_110) ;  /* 0x0000004000e89947 */ /* 0x002fea0003800000 */
.L_x_109:
[----:B------:R-:W-:Y:S05]  /*63a0*/  BSYNC B0 ;  /* 0x0000000000007941 */ /* 0x000fea0003800000 */
.L_x_108:
[----:B------:R-:W-:Y:S01]  /*63b0*/  ISETP.NE.AND P1, PT, R72, RZ, PT ;  /* 0x000000ff4800720c */ /* 0x000fe20003f25270 */
[----:B------:R-:W-:Y:S11]  /*63c0*/  HFMA2 R65, -RZ, RZ, 0, 5.9604644775390625e-08 ;  /* 0x00000001ff417431 */ /* 0x000ff600000001ff */
[----:B------:R-:W-:Y:S01]  /*63d0*/  @!UPT UIADD3 URZ, UPT, UPT, URZ, URZ, URZ ;  /* 0x000000fffffff290 */ /* 0x000fe2000fffe0ff */
[----:B------:R-:W-:Y:S05]  /*63e0*/  @P1 WARPSYNC.ALL ;  /* 0x0000000000001948 */ /* 0x000fea0003800000 */
[----:B------:R3:W4:Y:S04]  /*63f0*/  @P1 LDSM.16.M88.4 R68, [R5] ;  /* 0x000000000544183b */ /* 0x0007280000000200 */
[----:B------:R3:W1:Y:S04]  /*6400*/  @P1 LDSM.16.M88.4 R76, [R4] ;  /* 0x00000000044c183b */ /* 0x0006680000000200 */
[----:B------:R3:W1:Y:S04]  /*6410*/  @P1 LDSM.16.M88.4 R56, [R66+UR48+0x400] ;  /* 0x000400304238183b */ /* 0x0006680008000200 */
[----:B------:R3:W1:Y:S02]  /*6420*/  @P1 LDSM.16.M88.4 R60, [R106+0x400] ;  /* 0x000400006a3c183b */ /* 0x0006640000000200 */
.L_x_107:
[----:B------:R-:W-:Y:S05]  /*6430*/  BSYNC B1 ;  /* 0x0000000000017941 */ /* 0x000fea0003800000 */
.L_x_106:
[----:B-1----:R-:W-:Y:S04]  /*6440*/  SHF.R.U32.HI R0, RZ, 0x15, R48 ;  /* 0x00000015ff007819 */ /* 0x002fe80000011630 */
[----:B------:R-:W-:Y:S01]  /*6450*/  LOP3.LUT P1, RZ, R0, 0x3, R93, 0x48, !PT ;  /* 0x0000000300ff7812 */ /* 0x000fe2000782485d */
[----:B------:R-:W-:Y:S01]  /*6460*/  @!UPT UIADD3 URZ, UPT, UPT, URZ, URZ, URZ ;  /* 0x000000fffffff290 */ /* 0x000fe2000fffe0ff */
[----:B--2---:R-:W-:Y:S11]  /*6470*/  @P0 BRA `(.L_x_111) ;  /* 0x0000000000080947 */ /* 0x004ff60003800000 */
[----:B------:R-:W1:Y:S02]  /*6480*/  SYNCS.PHASECHK.TRANS64.TRYWAIT P0, [R64+URZ+0x1a0], R2 ;  /* 0x0001a002400075a7 */ /* 0x000e6400080011ff */
[----:B-1----:R-:W-:Y:S05]  /*6490*/  @!P0 BRA `(.L_x_112) ;  /* 0x0000004000c08947 */ /* 0x002fea0003800000 */
.L_x_111:
[----:B------:R-:W-:Y:S05]  /*64a0*/  @!P1 BRA `(.L_x_113) ;  /* 0x0000000000409947 */ /* 0x000fea0003800000 */
[----:B------:R-:W3:Y:S01]  /*64b0*/  LDCU.64 UR8, c[0x4][0x70] ;  /* 0x01000e00ff0877ac */ /* 0x000ee20008000a00 */
[----:B------:R-:W-:Y:S01]  /*64c0*/  MOV R3, 0x0 ;  /* 0x0000000000037802 */ /* 0x000fe20000000f00 */
[----:B------:R-:W-:Y:S02]  /*64d0*/  HFMA2 R12, -RZ, RZ, 0, 5.9604644775390625e-08 ;  /* 0x00000001ff0c7431 */ /* 0x000fe400000001ff */
[----:B------:R-:W-:Y:S02]  /*64e0*/  IMAD.MOV.U32 R8, RZ, RZ, 0x192 ;  /* 0x00000192ff087424 */ /* 0x000fe400078e00ff */
[----:B------:R-:W-:Y:S01]  /*64f0*/  IMAD.MOV.U32 R13, RZ, RZ, RZ ;  /* 0x000000ffff0d7224 */ /* 0x000fe200078e00ff */
[----:B------:R-:W2:Y:S01]  /*6500*/  LDCU.64 UR6, c[0x4][0x78] ;  /* 0x01000f00ff0677ac */ /* 0x000ea20008000a00 */
[----:B-1----:R-:W1:Y:S01]  /*6510*/  LDC.64 R2, c[0x4][R3] ;  /* 0x0100000003027b82 */ /* 0x002e620000000a00 */
[----:B------:R-:W5:Y:S01]  /*6520*/  LDCU.64 UR4, c[0x4][0x10] ;  /* 0x01000200ff0477ac */ /* 0x000f620008000a00 */
[----:B---3--:R-:W-:Y:S01]  /*6530*/  MOV R5, UR9 ;  /* 0x0000000900057c02 */ /* 0x008fe20008000f00 */
[----:B------:R-:W-:Y:S01]  /*6540*/  IMAD.U32 R4, RZ, RZ, UR8 ;  /* 0x00000008ff047e24 */ /* 0x000fe2000f8e00ff */
[----:B--2---:R-:W-:Y:S01]  /*6550*/  MOV R7, UR7 ;  /* 0x0000000700077c02 */ /* 0x004fe20008000f00 */
[----:B------:R-:W-:Y:S01]  /*6560*/  IMAD.U32 R6, RZ, RZ, UR6 ;  /* 0x00000006ff067e24 */ /* 0x000fe2000f8e00ff */
[----:B-----5:R-:W-:Y:S01]  /*6570*/  MOV R11, UR5 ;  /* 0x00000005000b7c02 */ /* 0x020fe20008000f00 */
[----:B------:R-:W-:Y:S02]  /*6580*/  IMAD.U32 R10, RZ, RZ, UR4 ;  /* 0x00000004ff0a7e24 */ /* 0x000fe4000f8e00ff */
[----:B------:R-:W-:Y:S07]  /*6590*/  LEPC R20, `(.L_x_113) ;  /* 0x000000001014794e */ /* 0x000fee0000000000 */
[----:B-1--4-:R-:W-:Y:S05]  /*65a0*/  CALL.ABS.NOINC R2 ;  /* 0x0000000002007343 */ /* 0x012fea0003c00000 */
.L_x_113:
[----:B------:R-:W-:Y:S05]  /*65b0*/  WARPSYNC.ALL ;  /* 0x0000000000007948 */ /* 0x000fea0003800000 */
[----:B------:R-:W-:Y:S01]  /*65c0*/  R2UR UR4, R48 ;  /* 0x00000000300472ca */ /* 0x000fe200000e0000 */
[--C-:B------:R-:W-:Y:S01]  /*65d0*/  HADD2.F32 R50, -RZ, R56.reuse.H0_H0 ;  /* 0x20000038ff327230 */ /* 0x100fe20000004100 */
[----:B------:R-:W-:Y:S01]  /*65e0*/  SHF.L.U32 R73, R100, 0x1, RZ ;  /* 0x0000000164497819 */ /* 0x000fe200000006ff */
[----:B------:R-:W-:Y:S01]  /*65f0*/  HADD2.F32 R51, -RZ, R56.H1_H1 ;  /* 0x30000038ff337230 */ /* 0x000fe20000004100 */
[----:B------:R-:W-:Y:S01]  /*6600*/  ISETP.NE.AND P0, PT, R101, RZ, PT ;  /* 0x000000ff6500720c */ /* 0x000fe20003f05270 */
[--C-:B------:R-:W-:Y:S01]  /*6610*/  HADD2.F32 R52, -RZ, R57.reuse.H0_H0 ;  /* 0x20000039ff347230 */ /* 0x100fe20000004100 */
[----:B------:R-:W-:Y:S01]  /*6620*/  IADD3 R108, PT, PT, R108, R73, RZ ;  /* 0x000000496c6c7210 */ /* 0x000fe20007ffe0ff */
[----:B------:R-:W-:Y:S03]  /*6630*/  BSSY.RECONVERGENT B0, `(.L_x_114) ;  /* 0x0000086000007945 */ /* 0x000fe60003800200 */
[----:B------:R-:W-:Y:S03]  /*6640*/  IADD3 R109, PT, PT, R99, R108, RZ ;  /* 0x0000006c636d7210 */ /* 0x000fe60007ffe0ff */
[----:B---3--:R-:W2:Y:S02]  /*6650*/  LDTM.16dp256bit.x8 R4, tmem[UR4] ;  /* 0x00000004000479ee */ /* 0x008ea400081a0000 */
[C---:B--2---:R-:W-:Y:S01]  /*6660*/  FMUL R0, R47.reuse, R4 ;  /* 0x000000042f007220 */ /* 0x044fe20000400000 */
[C---:B-1----:R-:W-:Y:S01]  /*6670*/  FMUL R2, R47.reuse, R5 ;  /* 0x000000052f027220 */ /* 0x042fe20000400000 */
[C---:B------:R-:W-:Y:S01]  /*6680*/  FMUL R4, R47.reuse, R8 ;  /* 0x000000082f047220 */ /* 0x040fe20000400000 */
[----:B------:R-:W-:Y:S01]  /*6690*/  FMUL R3, R47, R6 ;  /* 0x000000062f037220 */ /* 0x000fe20000400000 */
[C---:B------:R-:W-:Y:S01]  /*66a0*/  FFMA R0, R49.reuse, R50, R0 ;  /* 0x0000003231007223 */ /* 0x040fe20000000000 */
[----:B------:R-:W-:Y:S01]  /*66b0*/  FFMA R2, R49, R51, R2 ;  /* 0x0000003331027223 */ /* 0x000fe20000000002 */
[C---:B------:R-:W-:Y:S01]  /*66c0*/  FMUL R5, R47.reuse, R9 ;  /* 0x000000092f057220 */ /* 0x040fe20000400000 */
        /* <DEDUP_REMOVED lines=16> */
[----:B------:R-:W-:Y:S02]  /*67d0*/  HADD2.F32 R32, -RZ, R57.H1_H1 ;  /* 0x30000039ff207230 */ /* 0x000fe40000004100 */
[C---:B------:R-:W-:Y:S01]  /*67e0*/  FMUL R26, R47.reuse, R30 ;  /* 0x0000001e2f1a7220 */ /* 0x040fe20000400000 */
[----:B------:R-:W-:Y:S01]  /*67f0*/  FMUL R29, R47, R33 ;  /* 0x000000212f1d7220 */ /* 0x000fe20000400000 */
[--C-:B------:R-:W-:Y:S02]  /*6800*/  HADD2.F32 R33, -RZ, R58.reuse.H0_H0 ;  /* 0x2000003aff217230 */ /* 0x100fe40000004100 */
[----:B------:R-:W-:Y:S01]  /*6810*/  FFMA R3, R49, R52, R3 ;  /* 0x0000003431037223 */ /* 0x000fe20000000003 */
[C---:B------:R-:W-:Y:S01]  /*6820*/  FMUL R7, R47.reuse, R7 ;  /* 0x000000072f077220 */ /* 0x040fe20000400000 */
[----:B------:R-:W-:Y:S01]  /*6830*/  FMUL R30, R47, R34 ;  /* 0x000000222f1e7220 */ /* 0x000fe20000400000 */
[----:B------:R-:W-:Y:S01]  /*6840*/  HADD2.F32 R34, -RZ, R58.H1_H1 ;  /* 0x3000003aff227230 */ /* 0x000fe20000004100 */
[----:B------:R-:W-:Y:S01]  /*6850*/  F2FP.F16.F32.PACK_AB R52, R2, R0 ;  /* 0x000000000234723e */ /* 0x000fe200000000ff */
[--C-:B------:R-:W-:Y:S02]  /*6860*/  HADD2.F32 R0, -RZ, R59.reuse.H0_H0 ;  /* 0x2000003bff007230 */ /* 0x100fe40000004100 */
[C---:B------:R-:W-:Y:S01]  /*6870*/  FFMA R7, R49.reuse, R32, R7 ;  /* 0x0000002031077223 */ /* 0x040fe20000000007 */
[----:B------:R-:W-:Y:S02]  /*6880*/  HADD2.F32 R2, -RZ, R59.H1_H1 ;  /* 0x3000003bff027230 */ /* 0x000fe40000004100 */
[C---:B------:R-:W-:Y:S01]  /*6890*/  FFMA R4, R49.reuse, R33, R4 ;  /* 0x0000002131047223 */ /* 0x040fe20000000004 */
[C---:B------:R-:W-:Y:S01]  /*68a0*/  FFMA R5, R49.reuse, R34, R5 ;  /* 0x0000002231057223 */ /* 0x040fe20000000005 */
[----:B------:R-:W-:Y:S01]  /*68b0*/  FFMA R6, R49, R0, R6 ;  /* 0x0000000031067223 */ /* 0x000fe20000000006 */
[--C-:B------:R-:W-:Y:S02]  /*68c0*/  HADD2.F32 R0, -RZ, R60.reuse.H0_H0 ;  /* 0x2000003cff007230 */ /* 0x100fe40000004100 */
[----:B------:R-:W-:Y:S01]  /*68d0*/  FMUL R11, R47, R11 ;  /* 0x0000000b2f0b7220 */ /* 0x000fe20000400000 */
[----:B------:R-:W-:Y:S01]  /*68e0*/  F2FP.F16.F32.PACK_AB R53, R7, R3 ;  /* 0x000000030735723e */ /* 0x000fe200000000ff */
[--C-:B------:R-:W-:Y:S02]  /*68f0*/  HADD2.F32 R3, -RZ, R61.reuse.H0_H0 ;  /* 0x2000003dff037230 */ /* 0x100fe40000004100 */
[----:B------:R-:W-:Y:S01]  /*6900*/  FMUL R15, R47, R15 ;  /* 0x0000000f2f0f7220 */ /* 0x000fe20000400000 */
[C---:B------:R-:W-:Y:S01]  /*6910*/  FFMA R11, R49.reuse, R2, R11 ;  /* 0x00000002310b7223 */ /* 0x040fe2000000000b */
[----:B------:R-:W-:Y:S02]  /*6920*/  HADD2.F32 R2, -RZ, R60.H1_H1 ;  /* 0x3000003cff027230 */ /* 0x000fe40000004100 */
[----:B------:R-:W-:Y:S01]  /*6930*/  FFMA R8, R49, R0, R8 ;  /* 0x0000000031087223 */ /* 0x000fe20000000008 */
[----:B------:R-:W-:Y:S02]  /*6940*/  HADD2.F32 R0, -RZ, R61.H1_H1 ;  /* 0x3000003dff007230 */ /* 0x000fe40000004100 */
[C---:B------:R-:W-:Y:S01]  /*6950*/  FMUL R19, R47.reuse, R19 ;  /* 0x000000132f137220 */ /* 0x040fe20000400000 */
[----:B------:R-:W-:Y:S01]  /*6960*/  FMUL R23, R47, R23 ;  /* 0x000000172f177220 */ /* 0x000fe20000400000 */
[C---:B------:R-:W-:Y:S01]  /*6970*/  FFMA R9, R49.reuse, R2, R9 ;  /* 0x0000000231097223 */ /* 0x040fe20000000009 */
[--C-:B------:R-:W-:Y:S02]  /*6980*/  HADD2.F32 R2, -RZ, R62.reuse.H0_H0 ;  /* 0x2000003eff027230 */ /* 0x100fe40000004100 */
[C---:B------:R-:W-:Y:S01]  /*6990*/  FFMA R10, R49.reuse, R3, R10 ;  /* 0x00000003310a7223 */ /* 0x040fe2000000000a */
[--C-:B------:R-:W-:Y:S02]  /*69a0*/  HADD2.F32 R3, -RZ, R63.reuse.H0_H0 ;  /* 0x2000003fff037230 */ /* 0x100fe40000004100 */
[C---:B------:R-:W-:Y:S01]  /*69b0*/  FFMA R15, R49.reuse, R0, R15 ;  /* 0x00000000310f7223 */ /* 0x040fe2000000000f */
[----:B------:R-:W-:Y:S02]  /*69c0*/  HADD2.F32 R0, -RZ, R62.H1_H1 ;  /* 0x3000003eff007230 */ /* 0x000fe40000004100 */
[----:B------:R-:W-:Y:S01]  /*69d0*/  FFMA R12, R49, R2, R12 ;  /* 0x00000002310c7223 */ /* 0x000fe2000000000c */
[--C-:B----4-:R-:W-:Y:S02]  /*69e0*/  HADD2.F32 R2, -RZ, R68.reuse.H0_H0 ;  /* 0x20000044ff027230 */ /* 0x110fe40000004100 */
[C---:B------:R-:W-:Y:S01]  /*69f0*/  FMUL R27, R47.reuse, R27 ;  /* 0x0000001b2f1b7220 */ /* 0x040fe20000400000 */
[----:B------:R-:W-:Y:S01]  /*6a00*/  FMUL R31, R47, R31 ;  /* 0x0000001f2f1f7220 */ /* 0x000fe20000400000 */
[C---:B------:R-:W-:Y:S01]  /*6a10*/  FFMA R13, R49.reuse, R0, R13 ;  /* 0x00000000310d7223 */ /* 0x040fe2000000000d */
[----:B------:R-:W-:Y:S02]  /*6a20*/  HADD2.F32 R0, -RZ, R63.H1_H1 ;  /* 0x3000003fff007230 */ /* 0x000fe40000004100 */
[----:B------:R-:W-:Y:S01]  /*6a30*/  FFMA R14, R49, R3, R14 ;  /* 0x00000003310e7223 */ /* 0x000fe2000000000e */
[----:B------:R-:W-:Y:S01]  /*6a40*/  HADD2.F32 R3, -RZ, R68.H1_H1 ;  /* 0x30000044ff037230 */ /* 0x000fe20000004100 */
[----:B------:R-:W-:Y:S01]  /*6a50*/  F2FP.F16.F32.PACK_AB R54, R5, R4 ;  /* 0x000000040536723e */ /* 0x000fe200000000ff */
[----:B------:R-:W-:Y:S02]  /*6a60*/  HADD2.F32 R4, -RZ, R79.H0_H0 ;  /* 0x2000004fff047230 */ /* 0x000fe40000004100 */
[C---:B------:R-:W-:Y:S01]  /*6a70*/  FFMA R19, R49.reuse, R0, R19 ;  /* 0x0000000031137223 */ /* 0x040fe20000000013 */
[--C-:B------:R-:W-:Y:S02]  /*6a80*/  HADD2.F32 R0, -RZ, R69.reuse.H0_H0 ;  /* 0x20000045ff007230 */ /* 0x100fe40000004100 */
[C---:B------:R-:W-:Y:S01]  /*6a90*/  FFMA R16, R49.reuse, R2, R16 ;  /* 0x0000000231107223 */ /* 0x040fe20000000010 */
[----:B------:R-:W-:Y:S01]  /*6aa0*/  FFMA R17, R49, R3, R17 ;  /* 0x0000000331117223 */ /* 0x000fe20000000011 */
[----:B------:R-:W-:Y:S01]  /*6ab0*/  HADD2.F32 R2, -RZ, R69.H1_H1 ;  /* 0x30000045ff027230 */ /* 0x000fe20000004100 */
[----:B------:R-:W-:Y:S01]  /*6ac0*/  F2FP.F16.F32.PACK_AB R55, R11, R6 ;  /* 0x000000060b37723e */ /* 0x000fe200000000ff */
[----:B------:R-:W-:Y:S01]  /*6ad0*/  FFMA R18, R49, R0, R18 ;  /* 0x0000000031127223 */ /* 0x000fe20000000012 */
[--C-:B------:R-:W-:Y:S01]  /*6ae0*/  HADD2.F32 R0, -RZ, R70.reuse.H0_H0 ;  /* 0x20000046ff007230 */ /* 0x100fe20000004100 */
[----:B------:R-:W-:Y:S01]  /*6af0*/  F2FP.F16.F32.PACK_AB R8, R9, R8 ;  /* 0x000000080908723e */ /* 0x000fe200000000ff */
[C---:B------:R-:W-:Y:S01]  /*6b00*/  FFMA R23, R49.reuse, R2, R23 ;  /* 0x0000000231177223 */ /* 0x040fe20000000017 */
[----:B------:R1:W-:Y:S01]  /*6b10*/  STSM.16.M88.4 [R107+0x400], R52 ;  /* 0x000400346b007844 */ /* 0x0003e20000000200 */
[----:B------:R-:W-:Y:S02]  /*6b20*/  HADD2.F32 R2, -RZ, R70.H1_H1 ;  /* 0x30000046ff027230 */ /* 0x000fe40000004100 */
[----:B------:R-:W-:Y:S01]  /*6b30*/  FFMA R20, R49, R0, R20 ;  /* 0x0000000031147223 */ /* 0x000fe20000000014 */
[--C-:B------:R-:W-:Y:S01]  /*6b40*/  HADD2.F32 R3, -RZ, R71.reuse.H0_H0 ;  /* 0x20000047ff037230 */ /* 0x100fe20000004100 */
[----:B------:R-:W-:Y:S01]  /*6b50*/  F2FP.F16.F32.PACK_AB R9, R15, R10 ;  /* 0x0000000a0f09723e */ /* 0x000fe200000000ff */
[----:B------:R-:W-:Y:S02]  /*6b60*/  HADD2.F32 R0, -RZ, R71.H1_H1 ;  /* 0x30000047ff007230 */ /* 0x000fe40000004100 */
[C---:B------:R-:W-:Y:S01]  /*6b70*/  FFMA R21, R49.reuse, R2, R21 ;  /* 0x0000000231157223 */ /* 0x040fe20000000015 */
[--C-:B------:R-:W-:Y:S02]  /*6b80*/  HADD2.F32 R2, -RZ, R76.reuse.H0_H0 ;  /* 0x2000004cff027230 */ /* 0x100fe40000004100 */
[C---:B------:R-:W-:Y:S01]  /*6b90*/  FFMA R22, R49.reuse, R3, R22 ;  /* 0x0000000331167223 */ /* 0x040fe20000000016 */
[--C-:B------:R-:W-:Y:S02]  /*6ba0*/  HADD2.F32 R3, -RZ, R77.reuse.H0_H0 ;  /* 0x2000004dff037230 */ /* 0x100fe40000004100 */
[C---:B------:R-:W-:Y:S01]  /*6bb0*/  FFMA R27, R49.reuse, R0, R27 ;  /* 0x00000000311b7223 */ /* 0x040fe2000000001b */
[----:B------:R-:W-:Y:S02]  /*6bc0*/  HADD2.F32 R0, -RZ, R76.H1_H1 ;  /* 0x3000004cff007230 */ /* 0x000fe40000004100 */
[----:B------:R-:W-:Y:S01]  /*6bd0*/  FFMA R24, R49, R2, R24 ;  /* 0x0000000231187223 */ /* 0x000fe20000000018 */
[--C-:B------:R-:W-:Y:S02]  /*6be0*/  HADD2.F32 R2, -RZ, R78.reuse.H0_H0 ;  /* 0x2000004eff027230 */ /* 0x100fe40000004100 */
[----:B------:R-:W-:Y:S01]  /*6bf0*/  FMUL R35, R47, R35 ;  /* 0x000000232f237220 */ /* 0x000fe20000400000 */
[----:B------:R-:W-:Y:S01]  /*6c00*/  F2FP.F16.F32.PACK_AB R10, R13, R12 ;  /* 0x0000000c0d0a723e */ /* 0x000fe200000000ff */
[C---:B------:R-:W-:Y:S01]  /*6c10*/  FFMA R25, R49.reuse, R0, R25 ;  /* 0x0000000031197223 */ /* 0x040fe20000000019 */
[----:B------:R-:W-:Y:S02]  /*6c20*/  HADD2.F32 R0, -RZ, R77.H1_H1 ;  /* 0x3000004dff007230 */ /* 0x000fe40000004100 */
[----:B------:R-:W-:Y:S01]  /*6c30*/  FFMA R26, R49, R3, R26 ;  /* 0x00000003311a7223 */ /* 0x000fe2000000001a */
[----:B------:R-:W-:Y:S01]  /*6c40*/  HADD2.F32 R3, -RZ, R78.H1_H1 ;  /* 0x3000004eff037230 */ /* 0x000fe20000004100 */
[----:B------:R-:W-:Y:S01]  /*6c50*/  F2FP.F16.F32.PACK_AB R11, R19, R14 ;  /* 0x0000000e130b723e */ /* 0x000fe200000000ff */
[C---:B------:R-:W-:Y:S01]  /*6c60*/  FFMA R31, R49.reuse, R0, R31 ;  /* 0x00000000311f7223 */ /* 0x040fe2000000001f */
[----:B------:R-:W-:Y:S02]  /*6c70*/  HADD2.F32 R0, -RZ, R79.H1_H1 ;  /* 0x3000004fff007230 */ /* 0x000fe40000004100 */
[C---:B------:R-:W-:Y:S01]  /*6c80*/  FFMA R28, R49.reuse, R2, R28 ;  /* 0x00000002311c7223 */ /* 0x040fe2000000001c */
[----:B------:R1:W-:Y:S01]  /*6c90*/  STSM.16.M88.4 [R106+0x400], R8 ;  /* 0x000400086a007844 */ /* 0x0003e20000000200 */
[----:B------:R-:W-:Y:S01]  /*6ca0*/  FFMA R29, R49, R3, R29 ;  /* 0x00000003311d7223 */ /* 0x000fe2000000001d */
[----:B------:R-:W-:Y:S01]  /*6cb0*/  F2FP.F16.F32.PACK_AB R16, R17, R16 ;  /* 0x000000101110723e */ /* 0x000fe200000000ff */
[----:B------:R-:W-:Y:S01]  /*6cc0*/  FFMA R30, R49, R4, R30 ;  /* 0x00000004311e7223 */ /* 0x000fe2000000001e */
[----:B------:R-:W-:Y:S01]  /*6cd0*/  F2FP.F16.F32.PACK_AB R17, R23, R18 ;  /* 0x000000121711723e */ /* 0x000fe200000000ff */
[----:B------:R-:W-:Y:S01]  /*6ce0*/  FFMA R35, R49, R0, R35 ;  /* 0x0000000031237223 */ /* 0x000fe20000000023 */
[----:B------:R-:W-:Y:S02]  /*6cf0*/  F2FP.F16.F32.PACK_AB R18, R21, R20 ;  /* 0x000000141512723e */ /* 0x000fe400000000ff */
[----:B------:R-:W-:Y:S02]  /*6d00*/  F2FP.F16.F32.PACK_AB R19, R27, R22 ;  /* 0x000000161b13723e */ /* 0x000fe400000000ff */
[----:B------:R-:W-:Y:S02]  /*6d10*/  F2FP.F16.F32.PACK_AB R24, R25, R24 ;  /* 0x000000181918723e */ /* 0x000fe400000000ff */
[----:B------:R-:W-:Y:S01]  /*6d20*/  F2FP.F16.F32.PACK_AB R25, R31, R26 ;  /* 0x0000001a1f19723e */ /* 0x000fe200000000ff */
[----:B------:R1:W-:Y:S01]  /*6d30*/  STSM.16.M88.4 [R108], R16 ;  /* 0x000000106c007844 */ /* 0x0003e20000000200 */
[----:B------:R-:W-:Y:S02]  /*6d40*/  F2FP.F16.F32.PACK_AB R26, R29, R28 ;  /* 0x0000001c1d1a723e */ /* 0x000fe400000000ff */
[----:B------:R-:W-:Y:S05]  /*6d50*/  F2FP.F16.F32.PACK_AB R27, R35, R30 ;  /* 0x0000001e231b723e */ /* 0x000fea00000000ff */
[----:B------:R1:W-:Y:S01]  /*6d60*/  STSM.16.M88.4 [R109], R24 ;  /* 0x000000186d007844 */ /* 0x0003e20000000200 */
[----:B------:R-:W-:Y:S01]  /*6d70*/  @!PT LDS RZ, [RZ] ;  /* 0x00000000fffff984 */ /* 0x000fe20000000800 */
[----:B------:R-:W-:Y:S01]  /*6d80*/  @!PT LDS RZ, [RZ] ;  /* 0x00000000fffff984 */ /* 0x000fe20000000800 */
[----:B------:R-:W-:Y:S01]  /*6d90*/  @!PT LDS RZ, [RZ] ;  /* 0x00000000fffff984 */ /* 0x000fe20000000800 */
[----:B------:R-:W-:Y:S01]  /*6da0*/  @!PT LDS RZ, [RZ] ;  /* 0x00000000fffff984 */ /* 0x000fe20000000800 */
[----:B------:R2:W-:Y:S07]  /*6db0*/  MEMBAR.ALL.CTA ;  /* 0x0000000000007992 */ /* 0x0005ee0000008000 */
[----:B--2---:R-:W2:Y:S02]  /*6dc0*/  FENCE.VIEW.ASYNC.S ;  /* 0x00000000000073c6 */ /* 0x004ea40000000000 */
[----:B--2---:R-:W-:Y:S06]  /*6dd0*/  BAR.SYNC.DEFER_BLOCKING 0x1, 0x80 ;  /* 0x0042000000007b1d */ /* 0x004fec0000010000 */
[----:B------:R-:W-:Y:S05]  /*6de0*/  @P0 BRA `(.L_x_115) ;  /* 0x0000000000280947 */ /* 0x000fea0003800000 */
[----:B------:R-:W-:Y:S02]  /*6df0*/  UIADD3 UR4, UPT, UPT, UR48, 0x400, URZ ;  /* 0x0000040030047890 */ /* 0x000fe4000fffe0ff */
[----:B------:R-:W-:Y:S01]  /*6e00*/  UIADD3 UR6, UP0, UPT, UR52, 0x680, URZ ;  /* 0x0000068034067890 */ /* 0x000fe2000ff1e0ff */
[----:B------:R-:W-:Y:S03]  /*6e10*/  UMOV UR43, UR36 ;  /* 0x00000024002b7c82 */ /* 0x000fe60008000000 */
[----:B------:R-:W-:Y:S01]  /*6e20*/  MOV R94, UR4 ;  /* 0x00000004005e7c02 */ /* 0x000fe20008000f00 */
[----:B------:R-:W-:Y:S03]  /*6e30*/  UIADD3.X UR7, UPT, UPT, URZ, UR53, URZ, UP0, !UPT ;  /* 0x00000035ff077290 */ /* 0x000fe600087fe4ff */
[----:B------:R-:W-:Y:S11]  /*6e40*/  R2UR UR40, R94 ;  /* 0x000000005e2872ca */ /* 0x000ff600000e0000 */
[----:B------:R-:W-:Y:S02]  /*6e50*/  @!UPT UIADD3 URZ, UPT, UPT, URZ, URZ, URZ ;  /* 0x000000fffffff290 */ /* 0x000fe4000fffe0ff */
[----:B------:R2:W-:Y:S01]  /*6e60*/  UTMASTG.3D [UR40], [UR6] ;  /* 0x00000028060073b5 */ /* 0x0005e20008010000 */
[----:B------:R0:W-:Y:S01]  /*6e70*/  UTMACMDFLUSH ;  /* 0x00000000000079b7 */ /* 0x0001e20000000000 */
[----:B--2---:R-:W-:Y:S04]  /*6e80*/  DEPBAR.LE SB0, 0x1 ;  /* 0x000080400000791a */ /* 0x004fe80000000000 */
.L_x_115:
[----:B------:R-:W-:Y:S05]  /*6e90*/  BSYNC.RECONVERGENT B0 ;  /* 0x0000000000007941 */ /* 0x000fea0003800200 */
.L_x_114:
[----:B------:R-:W-:Y:S01]  /*6ea0*/  BAR.SYNC.DEFER_BLOCKING 0x1, 0x80 ;  /* 0x0042000000007b1d */ /* 0x000fe20000010000 */
[----:B------:R-:W-:Y:S01]  /*6eb0*/  ISETP.NE.AND P1, PT, R105, RZ, PT ;  /* 0x000000ff6900720c */ /* 0x000fe20003f25270 */
[----:B------:R-:W-:Y:S01]  /*6ec0*/  UISETP.NE.AND UP0, UPT, UR49, URZ, UPT ;  /* 0x000000ff3100728c */ /* 0x000fe2000bf05270 */
[----:B------:R-:W-:Y:S11]  /*6ed0*/  LEA R2, R65, UR48, 0x3 ;  /* 0x0000003041027c11 */ /* 0x000ff6000f8e18ff */
[----:B------:R-:W-:Y:S01]  /*6ee0*/  @P1 SHF.L.U32 R3, R98, 0x1f, RZ ;  /* 0x0000001f62031819 */ /* 0x000fe200000006ff */
[----:B------:R-:W-:Y:S06]  /*6ef0*/  BRA.U !UP0, `(.L_x_116) ;  /* 0x0000000108247547 */ /* 0x000fec000b800000 */
[----:B------:R-:W-:Y:S01]  /*6f00*/  IMAD.U32 R4, RZ, RZ, UR51 ;  /* 0x00000033ff047e24 */ /* 0x000fe2000f8e00ff */
[----:B------:R-:W-:Y:S01]  /*6f10*/  MOV R0, UR37 ;  /* 0x0000002500007c02 */ /* 0x000fe20008000f00 */
[----:B------:R-:W-:Y:S03]  /*6f20*/  UIADD3 UR51, UPT, UPT, UR51, 0x1, URZ ;  /* 0x0000000133337890 */ /* 0x000fe6000fffe0ff */
[----:B------:R-:W-:Y:S01]  /*6f30*/  @P1 LEA R4, R4, UR48, 0x3 ;  /* 0x0000003004041c11 */ /* 0x000fe2000f8e18ff */
[----:B------:R-:W-:Y:S04]  /*6f40*/  UISETP.NE.AND UP0, UPT, UR51, 0x4, UPT ;  /* 0x000000043300788c */ /* 0x000fe8000bf05270 */
[----:B------:R-:W-:Y:S01]  /*6f50*/  @P1 VIADD R4, R4, 0x150 ;  /* 0x0000015004041836 */ /* 0x000fe20000000000 */
[----:B------:R-:W-:Y:S04]  /*6f60*/  USEL UR51, UR51, URZ, UP0 ;  /* 0x000000ff33337287 */ /* 0x000fe80008000000 */
[----:B------:R-:W-:Y:S04]  /*6f70*/  @P1 PRMT R0, R0, 0x654, R4 ;  /* 0x0000065400001816 */ /* 0x000fe80000000004 */
[----:B------:R2:W-:Y:S04]  /*6f80*/  @P1 SYNCS.ARRIVE.TRANS64.RED.A1T0 RZ, [R0+URZ], RZ ;  /* 0x000000ff00ff19a7 */ /* 0x0005e800081004ff */
.L_x_116:
[----:B------:R-:W3:Y:S01]  /*6f90*/  @P1 SYNCS.PHASECHK.TRANS64.TRYWAIT P0, [R2+URZ+0x130], R3 ;  /* 0x00013003020015a7 */ /* 0x000ee200080011ff */
[----:B------:R-:W-:Y:S01]  /*6fa0*/  BSSY B1, `(.L_x_117) ;  /* 0x0000017000017945 */ /* 0x000fe20003800000 */
[----:B---3--:R-:W-:Y:S03]  /*6fb0*/  @P1 SEL R67, RZ, 0x1, !P0 ;  /* 0x00000001ff431807 */ /* 0x008fe60004000000 */
[----:B------:R-:W-:Y:S05]  /*6fc0*/  @!P1 BRA `(.L_x_118) ;  /* 0x0000000000509947 */ /* 0x000fea0003800000 */
[----:B------:R-:W-:Y:S01]  /*6fd0*/  ISETP.NE.AND P1, PT, R72, RZ, PT ;  /* 0x000000ff4800720c */ /* 0x000fe20003f25270 */
[----:B------:R-:W-:Y:S01]  /*6fe0*/  BSSY B0, `(.L_x_119) ;  /* 0x000000a000007945 */ /* 0x000fe20003800000 */
[----:B------:R-:W-:Y:S11]  /*6ff0*/  ISETP.NE.AND P0, PT, R67, RZ, PT ;  /* 0x000000ff4300720c */ /* 0x000ff60003f05270 */
[----:B------:R-:W-:Y:S04]  /*7000*/  @P1 IMAD R5, R65, 0x2000, R66 ;  /* 0x0000200041051824 */ /* 0x000fe800078e0242 */
[----:B------:R-:W-:Y:S05]  /*7010*/  @P1 VIADD R4, R5, UR48 ;  /* 0x0000003005041c36 */ /* 0x000fea0008000000 */
[----:B------:R-:W-:Y:S01]  /*7020*/  @P1 IADD3 R3, PT, PT, R73, R4, RZ ;  /* 0x0000000449031210 */ /* 0x000fe20007ffe0ff */
[----:B------:R-:W-:Y:S01]  /*7030*/  @P1 IMAD.IADD R4, R99, 0x1, R4 ;  /* 0x0000000163041824 */ /* 0x000fe200078e0204 */
[----:B------:R-:W-:Y:S06]  /*7040*/  @P0 BRA `(.L_x_120) ;  /* 0x00000000000c0947 */ /* 0x000fec0003800000 */
[----:B--2---:R-:W-:Y:S04]  /*7050*/  SHF.L.U32 R0, R98, 0x1f, RZ ;  /* 0x0000001f62007819 */ /* 0x004fe800000006ff */
[----:B------:R-:W2:Y:S02]  /*7060*/  SYNCS.PHASECHK.TRANS64.TRYWAIT P0, [R2+URZ+0x130], R0 ;  /* 0x00013000020075a7 */ /* 0x000ea400080011ff */
[----:B--2---:R-:W-:Y:S05]  /*7070*/  @!P0 BRA `(.L_x_121) ;  /* 0x0000003400dc8947 */ /* 0x004fea0003800000 */
.L_x_120:
[----:B------:R-:W-:Y:S05]  /*7080*/  BSYNC B0 ;  /* 0x0000000000007941 */ /* 0x000fea0003800000 */
.L_x_119:
[----:B------:R-:W-:Y:S02]  /*7090*/  ISETP.NE.AND P0, PT, R72, RZ, PT ;  /* 0x000000ff4800720c */ /* 0x000fe40003f05270 */
[----:B------:R-:W-:Y:S11]  /*70a0*/  IADD3 R65, PT, PT, R65, 0x1, RZ ;  /* 0x0000000141417810 */ /* 0x000ff60007ffe0ff */
[----:B--2---:R-:W-:Y:S01]  /*70b0*/  @P0 IMAD.IADD R0, R99, 0x1, R3 ;  /* 0x0000000163000824 */ /* 0x004fe200078e0203 */
[----:B------:R-:W-:Y:S05]  /*70c0*/  @P0 WARPSYNC.ALL ;  /* 0x0000000000000948 */ /* 0x000fea0003800000 */
[----:B------:R3:W4:Y:S04]  /*70d0*/  @P0 LDSM.16.M88.4 R56, [R5+UR48+0x400] ;  /* 0x000400300538083b */ /* 0x0007280008000200 */
[----:B------:R3:W2:Y:S04]  /*70e0*/  @P0 LDSM.16.M88.4 R60, [R4+0x400] ;  /* 0x00040000043c083b */ /* 0x0006a80000000200 */
[----:B------:R3:W1:Y:S04]  /*70f0*/  @P0 LDSM.16.M88.4 R68, [R3+0x400] ;  /* 0x000400000344083b */ /* 0x0006680000000200 */
[----:B------:R3:W1:Y:S02]  /*7100*/  @P0 LDSM.16.M88.4 R76, [R0+0x400] ;  /* 0x00040000004c083b */ /* 0x0006640000000200 */
.L_x_118:
[----:B------:R-:W-:Y:S05]  /*7110*/  BSYNC B1 ;  /* 0x0000000000017941 */ /* 0x000fea0003800000 */
.L_x_117:
[----:B--23--:R-:W-:Y:S05]  /*7120*/  VIADD R0, R48, 0x40 ;  /* 0x0000004030007836 */ /* 0x00cfea0000000000 */
[----:B------:R-:W-:Y:S04]  /*7130*/  SHF.R.U32.HI R0, RZ, 0x15, R0 ;  /* 0x00000015ff007819 */ /* 0x000fe80000011600 */
[----:B------:R-:W-:Y:S11]  /*7140*/  LOP3.LUT P0, RZ, R0, 0x3, R93, 0x48, !PT ;  /* 0x0000000300ff7812 */ /* 0x000ff6000780485d */
[----:B------:R-:W-:Y:S02]  /*7150*/  @!UPT UIADD3 URZ, UPT, UPT, URZ, URZ, URZ ;  /* 0x000000fffffff290 */ /* 0x000fe4000fffe0ff */
[----:B------:R-:W-:Y:S05]  /*7160*/  @!P0 BRA `(.L_x_122) ;  /* 0x0000000000408947 */ /* 0x000fea0003800000 */
[----:B------:R-:W2:Y:S01]  /*7170*/  LDCU.64 UR8, c[0x4][0x70] ;  /* 0x01000e00ff0877ac */ /* 0x000ea20008000a00 */
[----:B------:R-:W-:Y:S01]  /*7180*/  MOV R3, 0x0 ;  /* 0x0000000000037802 */ /* 0x000fe20000000f00 */
[----:B------:R-:W-:Y:S02]  /*7190*/  HFMA2 R12, -RZ, RZ, 0, 5.9604644775390625e-08 ;  /* 0x00000001ff0c7431 */ /* 0x000fe400000001ff */
[----:B-1----:R-:W-:Y:S02]  /*71a0*/  IMAD.MOV.U32 R8, RZ, RZ, 0x192 ;  /* 0x00000192ff087424 */ /* 0x002fe400078e00ff */
[----:B------:R-:W-:Y:S01]  /*71b0*/  IMAD.MOV.U32 R13, RZ, RZ, RZ ;  /* 0x000000ffff0d7224 */ /* 0x000fe200078e00ff */
[----:B------:R-:W1:Y:S01]  /*71c0*/  LDCU.64 UR6, c[0x4][0x78] ;  /* 0x01000f00ff0677ac */ /* 0x000e620008000a00 */
[----:B------:R-:W3:Y:S01]  /*71d0*/  LDC.64 R2, c[0x4][R3] ;  /* 0x0100000003027b82 */ /* 0x000ee20000000a00 */
[----:B------:R-:W5:Y:S01]  /*71e0*/  LDCU.64 UR4, c[0x4][0x10] ;  /* 0x01000200ff0477ac */ /* 0x000f620008000a00 */
[----:B--2---:R-:W-:Y:S01]  /*71f0*/  MOV R5, UR9 ;  /* 0x0000000900057c02 */ /* 0x004fe20008000f00 */
[----:B------:R-:W-:Y:S01]  /*7200*/  IMAD.U32 R4, RZ, RZ, UR8 ;  /* 0x00000008ff047e24 */ /* 0x000fe2000f8e00ff */
[----:B-1----:R-:W-:Y:S01]  /*7210*/  MOV R7, UR7 ;  /* 0x0000000700077c02 */ /* 0x002fe20008000f00 */
[----:B------:R-:W-:Y:S01]  /*7220*/  IMAD.U32 R6, RZ, RZ, UR6 ;  /* 0x00000006ff067e24 */ /* 0x000fe2000f8e00ff */
[----:B-----5:R-:W-:Y:S01]  /*7230*/  MOV R11, UR5 ;  /* 0x00000005000b7c02 */ /* 0x020fe20008000f00 */
[----:B------:R-:W-:Y:S02]  /*7240*/  IMAD.U32 R10, RZ, RZ, UR4 ;  /* 0x00000004ff0a7e24 */ /* 0x000fe4000f8e00ff */
[----:B------:R-:W-:Y:S07]  /*7250*/  LEPC R20, `(.L_x_122) ;  /* 0x000000001014794e */ /* 0x000fee0000000000 */
[----:B---34-:R-:W-:Y:S05]  /*7260*/  CALL.ABS.NOINC R2 ;  /* 0x0000000002007343 */ /* 0x018fea0003c00000 */
.L_x_122:
[----:B------:R-:W-:Y:S05]  /*7270*/  WARPSYNC.ALL ;  /* 0x0000000000007948 */ /* 0x000fea0003800000 */
[----:B------:R-:W-:Y:S01]  /*7280*/  R2UR UR4, R48 ;  /* 0x00000000300472ca */ /* 0x000fe200000e0000 */
[--C-:B----4-:R-:W-:Y:S01]  /*7290*/  HADD2.F32 R3, -RZ, R56.reuse.H0_H0 ;  /* 0x20000038ff037230 */ /* 0x110fe20000004100 */
[----:B------:R-:W-:Y:S01]  /*72a0*/  ISETP.NE.AND P6, PT, R105, RZ, PT ;  /* 0x000000ff6900720c */ /* 0x000fe20003fc5270 */
[--C-:B------:R-:W-:Y:S01]  /*72b0*/  HADD2.F32 R51, -RZ, R57.reuse.H1_H1 ;  /* 0x30000039ff337230 */ /* 0x100fe20000004100 */
[----:B------:R-:W-:Y:S01]  /*72c0*/  MOV R50, UR51 ;  /* 0x0000003300327c02 */ /* 0x000fe20008000f00 */
[----:B------:R-:W-:Y:S01]  /*72d0*/  BSSY.RECONVERGENT B0, `(.L_x_123) ;  /* 0x000008c000007945 */ /* 0x000fe20003800200 */
[----:B------:R-:W-:Y:S02]  /*72e0*/  MOV R74, UR37 ;  /* 0x00000025004a7c02 */ /* 0x000fe40008000f00 */
[----:B------:R-:W-:Y:S05]  /*72f0*/  ISETP.NE.AND P0, PT, R101, RZ, PT ;  /* 0x000000ff6500720c */ /* 0x000fea0003f05270 */
[----:B-1----:R-:W1:Y:S02]  /*7300*/  LDTM.16dp256bit.x8 R4, tmem[UR4+0x40] ;  /* 0x00004004000479ee */ /* 0x002e6400081a0000 */
[----:B------:R-:W-:Y:S04]  /*7310*/  @P6 LEA R50, R50, UR48, 0x3 ;  /* 0x0000003032326c11 */ /* 0x000fe8000f8e18ff */
[----:B------:R-:W-:Y:S04]  /*7320*/  @P6 IADD3 R50, PT, PT, R50, 0x150, RZ ;  /* 0x0000015032326810 */ /* 0x000fe80007ffe0ff */
[----:B------:R-:W-:Y:S01]  /*7330*/  @P6 PRMT R74, R74, 0x654, R50 ;  /* 0x000006544a4a6816 */ /* 0x000fe20000000032 */
[----:B------:R-:W-:Y:S02]  /*7340*/  HADD2.F32 R50, -RZ, R57.H0_H0 ;  /* 0x20000039ff327230 */ /* 0x000fe40000004100 */
[C---:B-1----:R-:W-:Y:S01]  /*7350*/  FMUL R0, R47.reuse, R4 ;  /* 0x000000042f007220 */ /* 0x042fe20000400000 */
[----:B------:R-:W-:Y:S02]  /*7360*/  HADD2.F32 R4, -RZ, R56.H1_H1 ;  /* 0x30000038ff047230 */ /* 0x000fe40000004100 */
[C---:B------:R-:W-:Y:S01]  /*7370*/  FMUL R2, R47.reuse, R5 ;  /* 0x000000052f027220 */ /* 0x040fe20000400000 */
[----:B------:R-:W-:Y:S01]  /*7380*/  FMUL R7, R47, R7 ;  /* 0x000000072f077220 */ /* 0x000fe20000400000 */
[----:B------:R-:W-:Y:S01]  /*7390*/  FFMA R0, R49, R3, R0 ;  /* 0x0000000331007223 */ /* 0x000fe20000000000 */
[----:B------:R-:W-:Y:S01]  /*73a0*/  FMUL R3, R47, R6 ;  /* 0x000000062f037220 */ /* 0x000fe20000400000 */
[----:B------:R-:W-:Y:S01]  /*73b0*/  FFMA R2, R49, R4, R2 ;  /* 0x0000000431027223 */ /* 0x000fe20000000002 */
[C---:B------:R-:W-:Y:S01]  /*73c0*/  FMUL R4, R47.reuse, R8 ;  /* 0x000000082f047220 */ /* 0x040fe20000400000 */
[----:B------:R-:W-:Y:S01]  /*73d0*/  FMUL R8, R47, R12 ;  /* 0x0000000c2f087220 */ /* 0x000fe20000400000 */
[----:B------:R-:W-:Y:S01]  /*73e0*/  FFMA R3, R49, R50, R3 ;  /* 0x0000003231037223 */ /* 0x000fe20000000003 */
[C---:B------:R-:W-:Y:S01]  /*73f0*/  FMUL R12, R47.reuse, R16 ;  /* 0x000000102f0c7220 */ /* 0x040fe20000400000 */
[C---:B------:R-:W-:Y:S01]  /*7400*/  FMUL R16, R47.reuse, R20 ;  /* 0x000000142f107220 */ /* 0x040fe20000400000 */
[C---:B------:R-:W-:Y:S01]  /*7410*/  FMUL R20, R47.reuse, R24 ;  /* 0x000000182f147220 */ /* 0x040fe20000400000 */
[C---:B------:R-:W-:Y:S01]  /*7420*/  FMUL R24, R47.reuse, R28 ;  /* 0x0000001c2f187220 */ /* 0x040fe20000400000 */
[C---:B------:R-:W-:Y:S01]  /*7430*/  FMUL R28, R47.reuse, R32 ;  /* 0x000000202f1c7220 */ /* 0x040fe20000400000 */
[--C-:B------:R-:W-:Y:S01]  /*7440*/  HADD2.F32 R32, -RZ, R58.reuse.H0_H0 ;  /* 0x2000003aff207230 */ /* 0x100fe20000004100 */
[----:B------:R-:W-:Y:S01]  /*7450*/  F2FP.F16.F32.PACK_AB R52, R2, R0 ;  /* 0x000000000234723e */ /* 0x000fe200000000ff */
[----:B------:R-:W-:Y:S02]  /*7460*/  HADD2.F32 R0, -RZ, R58.H1_H1 ;  /* 0x3000003aff007230 */ /* 0x000fe40000004100 */
[----:B------:R-:W-:Y:S01]  /*7470*/  FMUL R5, R47, R9 ;  /* 0x000000092f057220 */ /* 0x000fe20000400000 */
[--C-:B------:R-:W-:Y:S02]  /*7480*/  HADD2.F32 R2, -RZ, R59.reuse.H0_H0 ;  /* 0x2000003bff027230 */ /* 0x100fe40000004100 */
[C---:B------:R-:W-:Y:S01]  /*7490*/  FFMA R7, R49.reuse, R51, R7 ;  /* 0x0000003331077223 */ /* 0x040fe20000000007 */
[C---:B------:R-:W-:Y:S01]  /*74a0*/  FFMA R4, R49.reuse, R32, R4 ;  /* 0x0000002031047223 */ /* 0x040fe20000000004 */
[----:B------:R-:W-:Y:S02]  /*74b0*/  HADD2.F32 R32, -RZ, R59.H1_H1 ;  /* 0x3000003bff207230 */ /* 0x000fe40000004100 */
[----:B------:R-:W-:Y:S01]  /*74c0*/  FFMA R5, R49, R0, R5 ;  /* 0x0000000031057223 */ /* 0x000fe20000000005 */
[--C-:B------:R-:W-:Y:S01]  /*74d0*/  HADD2.F32 R0, -RZ, R60.reuse.H0_H0 ;  /* 0x2000003cff007230 */ /* 0x100fe20000004100 */
[----:B------:R-:W-:Y:S01]  /*74e0*/  F2FP.F16.F32.PACK_AB R53, R7, R3 ;  /* 0x000000030735723e */ /* 0x000fe200000000ff */
[----:B------:R-:W-:Y:S01]  /*74f0*/  FMUL R6, R47, R10 ;  /* 0x0000000a2f067220 */ /* 0x000fe20000400000 */
[----:B------:R-:W-:Y:S01]  /*7500*/  HADD2.F32 R3, -RZ, R61.H0_H0 ;  /* 0x2000003dff037230 */ /* 0x000fe20000004100 */
[----:B------:R-:W-:Y:S01]  /*7510*/  F2FP.F16.F32.PACK_AB R54, R5, R4 ;  /* 0x000000040536723e */ /* 0x000fe200000000ff */
[----:B------:R-:W-:Y:S01]  /*7520*/  FMUL R11, R47, R11 ;  /* 0x0000000b2f0b7220 */ /* 0x000fe20000400000 */
[----:B------:R-:W-:Y:S01]  /*7530*/  FFMA R6, R49, R2, R6 ;  /* 0x0000000231067223 */ /* 0x000fe20000000006 */
[----:B------:R-:W-:Y:S02]  /*7540*/  HADD2.F32 R2, -RZ, R60.H1_H1 ;  /* 0x3000003cff027230 */ /* 0x000fe40000004100 */
[----:B------:R-:W-:Y:S01]  /*7550*/  FMUL R9, R47, R13 ;  /* 0x0000000d2f097220 */ /* 0x000fe20000400000 */
[C---:B------:R-:W-:Y:S01]  /*7560*/  FFMA R11, R49.reuse, R32, R11 ;  /* 0x00000020310b7223 */ /* 0x040fe2000000000b */
[----:B------:R-:W-:Y:S02]  /*7570*/  HADD2.F32 R4, -RZ, R77.H0_H0 ;  /* 0x2000004dff047230 */ /* 0x000fe40000004100 */
[C---:B------:R-:W-:Y:S01]  /*7580*/  FFMA R8, R49.reuse, R0, R8 ;  /* 0x0000000031087223 */ /* 0x040fe20000000008 */
[----:B------:R-:W-:Y:S01]  /*7590*/  FFMA R9, R49, R2, R9 ;  /* 0x0000000231097223 */ /* 0x000fe20000000009 */
[----:B------:R-:W-:Y:S01]  /*75a0*/  HADD2.F32 R0, -RZ, R61.H1_H1 ;  /* 0x3000003dff007230 */ /* 0x000fe20000004100 */
[----:B------:R-:W-:Y:S01]  /*75b0*/  F2FP.F16.F32.PACK_AB R55, R11, R6 ;  /* 0x000000060b37723e */ /* 0x000fe200000000ff */
[C---:B------:R-:W-:Y:S01]  /*75c0*/  FMUL R10, R47.reuse, R14 ;  /* 0x0000000e2f0a7220 */ /* 0x040fe20000400000 */
[----:B------:R-:W-:Y:S01]  /*75d0*/  FMUL R15, R47, R15 ;  /* 0x0000000f2f0f7220 */ /* 0x000fe20000400000 */
[--C-:B------:R-:W-:Y:S01]  /*75e0*/  HADD2.F32 R2, -RZ, R62.reuse.H0_H0 ;  /* 0x2000003eff027230 */ /* 0x100fe20000004100 */
[----:B------:R-:W-:Y:S01]  /*75f0*/  F2FP.F16.F32.PACK_AB R8, R9, R8 ;  /* 0x000000080908723e */ /* 0x000fe200000000ff */
[----:B------:R1:W-:Y:S01]  /*7600*/  STSM.16.M88.4 [R107+0x2400], R52 ;  /* 0x002400346b007844 */ /* 0x0003e20000000200 */
[C---:B------:R-:W-:Y:S01]  /*7610*/  FFMA R10, R49.reuse, R3, R10 ;  /* 0x00000003310a7223 */ /* 0x040fe2000000000a */
[C---:B------:R-:W-:Y:S01]  /*7620*/  FFMA R15, R49.reuse, R0, R15 ;  /* 0x00000000310f7223 */ /* 0x040fe2000000000f */
[----:B------:R-:W-:Y:S02]  /*7630*/  HADD2.F32 R3, -RZ, R62.H1_H1 ;  /* 0x3000003eff037230 */ /* 0x000fe40000004100 */
[----:B------:R-:W-:Y:S01]  /*7640*/  FFMA R12, R49, R2, R12 ;  /* 0x00000002310c7223 */ /* 0x000fe2000000000c */
[----:B------:R-:W-:Y:S01]  /*7650*/  FMUL R13, R47, R17 ;  /* 0x000000112f0d7220 */ /* 0x000fe20000400000 */
[--C-:B------:R-:W-:Y:S01]  /*7660*/  HADD2.F32 R0, -RZ, R63.reuse.H0_H0 ;  /* 0x2000003fff007230 */ /* 0x100fe20000004100 */
[----:B------:R-:W-:Y:S01]  /*7670*/  F2FP.F16.F32.PACK_AB R9, R15, R10 ;  /* 0x0000000a0f09723e */ /* 0x000fe200000000ff */
[----:B------:R-:W-:Y:S01]  /*7680*/  FMUL R14, R47, R18 ;  /* 0x000000122f0e7220 */ /* 0x000fe20000400000 */
[----:B------:R-:W-:Y:S01]  /*7690*/  FFMA R13, R49, R3, R13 ;  /* 0x00000003310d7223 */ /* 0x000fe2000000000d */
[----:B------:R-:W-:Y:S02]  /*76a0*/  HADD2.F32 R2, -RZ, R63.H1_H1 ;  /* 0x3000003fff027230 */ /* 0x000fe40000004100 */
[----:B------:R-:W-:Y:S01]  /*76b0*/  FMUL R19, R47, R19 ;  /* 0x000000132f137220 */ /* 0x000fe20000400000 */
[----:B------:R-:W-:Y:S01]  /*76c0*/  FFMA R14, R49, R0, R14 ;  /* 0x00000000310e7223 */ /* 0x000fe2000000000e */
[--C-:B------:R-:W-:Y:S01]  /*76d0*/  HADD2.F32 R0, -RZ, R68.reuse.H0_H0 ;  /* 0x20000044ff007230 */ /* 0x100fe20000004100 */
[----:B------:R-:W-:Y:S01]  /*76e0*/  F2FP.F16.F32.PACK_AB R10, R13, R12 ;  /* 0x0000000c0d0a723e */ /* 0x000fe200000000ff */
[----:B------:R-:W-:Y:S01]  /*76f0*/  FFMA R19, R49, R2, R19 ;  /* 0x0000000231137223 */ /* 0x000fe20000000013 */
[----:B------:R-:W-:Y:S02]  /*7700*/  HADD2.F32 R2, -RZ, R68.H1_H1 ;  /* 0x30000044ff027230 */ /* 0x000fe40000004100 */
[----:B------:R-:W-:Y:S01]  /*7710*/  FMUL R17, R47, R21 ;  /* 0x000000152f117220 */ /* 0x000fe20000400000 */
[----:B------:R-:W-:Y:S01]  /*7720*/  FFMA R16, R49, R0, R16 ;  /* 0x0000000031107223 */ /* 0x000fe20000000010 */
[--C-:B------:R-:W-:Y:S01]  /*7730*/  HADD2.F32 R3, -RZ, R69.reuse.H0_H0 ;  /* 0x20000045ff037230 */ /* 0x100fe20000004100 */
[----:B------:R-:W-:Y:S01]  /*7740*/  F2FP.F16.F32.PACK_AB R11, R19, R14 ;  /* 0x0000000e130b723e */ /* 0x000fe200000000ff */
[----:B------:R-:W-:Y:S01]  /*7750*/  FFMA R17, R49, R2, R17 ;  /* 0x0000000231117223 */ /* 0x000fe20000000011 */
[C---:B------:R-:W-:Y:S01]  /*7760*/  FMUL R18, R47.reuse, R22 ;  /* 0x000000162f127220 */ /* 0x040fe20000400000 */
[----:B------:R-:W-:Y:S02]  /*7770*/  HADD2.F32 R0, -RZ, R69.H1_H1 ;  /* 0x30000045ff007230 */ /* 0x000fe40000004100 */
[----:B------:R-:W-:Y:S01]  /*7780*/  FMUL R23, R47, R23 ;  /* 0x000000172f177220 */ /* 0x000fe20000400000 */
[----:B------:R1:W-:Y:S01]  /*7790*/  STSM.16.M88.4 [R106+0x2400], R8 ;  /* 0x002400086a007844 */ /* 0x0003e20000000200 */
[----:B------:R-:W-:Y:S01]  /*77a0*/  F2FP.F16.F32.PACK_AB R16, R17, R16 ;  /* 0x000000101110723e */ /* 0x000fe200000000ff */
[C---:B------:R-:W-:Y:S01]  /*77b0*/  FFMA R18, R49.reuse, R3, R18 ;  /* 0x0000000331127223 */ /* 0x040fe20000000012 */
[----:B------:R-:W-:Y:S01]  /*77c0*/  FFMA R23, R49, R0, R23 ;  /* 0x0000000031177223 */ /* 0x000fe20000000017 */
[--C-:B------:R-:W-:Y:S02]  /*77d0*/  HADD2.F32 R2, -RZ, R70.reuse.H0_H0 ;  /* 0x20000046ff027230 */ /* 0x100fe40000004100 */
[C---:B------:R-:W-:Y:S01]  /*77e0*/  FMUL R21, R47.reuse, R25 ;  /* 0x000000192f157220 */ /* 0x040fe20000400000 */
[----:B------:R-:W-:Y:S02]  /*77f0*/  HADD2.F32 R0, -RZ, R70.H1_H1 ;  /* 0x30000046ff007230 */ /* 0x000fe40000004100 */
[----:B------:R-:W-:Y:S01]  /*7800*/  FMUL R22, R47, R26 ;  /* 0x0000001a2f167220 */ /* 0x000fe20000400000 */
[--C-:B------:R-:W-:Y:S02]  /*7810*/  HADD2.F32 R3, -RZ, R71.reuse.H0_H0 ;  /* 0x20000047ff037230 */ /* 0x100fe40000004100 */
[----:B------:R-:W-:Y:S01]  /*7820*/  FFMA R20, R49, R2, R20 ;  /* 0x0000000231147223 */ /* 0x000fe20000000014 */
[----:B------:R-:W-:Y:S01]  /*7830*/  FMUL R27, R47, R27 ;  /* 0x0000001b2f1b7220 */ /* 0x000fe20000400000 */
[C---:B------:R-:W-:Y:S01]  /*7840*/  FFMA R21, R49.reuse, R0, R21 ;  /* 0x0000000031157223 */ /* 0x040fe20000000015 */
[----:B------:R-:W-:Y:S02]  /*7850*/  HADD2.F32 R0, -RZ, R71.H1_H1 ;  /* 0x30000047ff007230 */ /* 0x000fe40000004100 */
[----:B------:R-:W-:Y:S01]  /*7860*/  FFMA R22, R49, R3, R22 ;  /* 0x0000000331167223 */ /* 0x000fe20000000016 */
[--C-:B------:R-:W-:Y:S02]  /*7870*/  HADD2.F32 R2, -RZ, R76.reuse.H0_H0 ;  /* 0x2000004cff027230 */ /* 0x100fe40000004100 */
[C---:B------:R-:W-:Y:S01]  /*7880*/  FMUL R25, R47.reuse, R29 ;  /* 0x0000001d2f197220 */ /* 0x040fe20000400000 */
[----:B------:R-:W-:Y:S02]  /*7890*/  HADD2.F32 R3, -RZ, R76.H1_H1 ;  /* 0x3000004cff037230 */ /* 0x000fe40000004100 */
[----:B------:R-:W-:Y:S01]  /*78a0*/  FMUL R26, R47, R30 ;  /* 0x0000001e2f1a7220 */ /* 0x000fe20000400000 */
[C---:B------:R-:W-:Y:S01]  /*78b0*/  FFMA R27, R49.reuse, R0, R27 ;  /* 0x00000000311b7223 */ /* 0x040fe2000000001b */
[C---:B------:R-:W-:Y:S01]  /*78c0*/  FFMA R24, R49.reuse, R2, R24 ;  /* 0x0000000231187223 */ /* 0x040fe20000000018 */
[----:B------:R-:W-:Y:S02]  /*78d0*/  HADD2.F32 R0, -RZ, R77.H1_H1 ;  /* 0x3000004dff007230 */ /* 0x000fe40000004100 */
[----:B------:R-:W-:Y:S01]  /*78e0*/  FFMA R25, R49, R3, R25 ;  /* 0x0000000331197223 */ /* 0x000fe20000000019 */
[----:B------:R-:W-:Y:S01]  /*78f0*/  FMUL R31, R47, R31 ;  /* 0x0000001f2f1f7220 */ /* 0x000fe20000400000 */
[--C-:B------:R-:W-:Y:S02]  /*7900*/  HADD2.F32 R2, -RZ, R78.reuse.H0_H0 ;  /* 0x2000004eff027230 */ /* 0x100fe40000004100 */
[----:B------:R-:W-:Y:S01]  /*7910*/  FFMA R26, R49, R4, R26 ;  /* 0x00000004311a7223 */ /* 0x000fe2000000001a */
[----:B------:R-:W-:Y:S02]  /*7920*/  HADD2.F32 R3, -RZ, R78.H1_H1 ;  /* 0x3000004eff037230 */ /* 0x000fe40000004100 */
[C---:B------:R-:W-:Y:S01]  /*7930*/  FMUL R29, R47.reuse, R33 ;  /* 0x000000212f1d7220 */ /* 0x040fe20000400000 */
[--C-:B------:R-:W-:Y:S02]  /*7940*/  HADD2.F32 R4, -RZ, R79.reuse.H0_H0 ;  /* 0x2000004fff047230 */ /* 0x100fe40000004100 */
[----:B------:R-:W-:Y:S01]  /*7950*/  FMUL R30, R47, R34 ;  /* 0x000000222f1e7220 */ /* 0x000fe20000400000 */
[----:B------:R-:W-:Y:S02]  /*7960*/  HADD2.F32 R5, -RZ, R79.H1_H1 ;  /* 0x3000004fff057230 */ /* 0x000fe40000004100 */
[----:B------:R-:W-:Y:S01]  /*7970*/  FFMA R31, R49, R0, R31 ;  /* 0x00000000311f7223 */ /* 0x000fe2000000001f */
[----:B------:R-:W-:Y:S01]  /*7980*/  FMUL R35, R47, R35 ;  /* 0x000000232f237220 */ /* 0x000fe20000400000 */
[C---:B------:R-:W-:Y:S01]  /*7990*/  FFMA R28, R49.reuse, R2, R28 ;  /* 0x00000002311c7223 */ /* 0x040fe2000000001c */
[C---:B------:R-:W-:Y:S01]  /*79a0*/  FFMA R29, R49.reuse, R3, R29 ;  /* 0x00000003311d7223 */ /* 0x040fe2000000001d */
[----:B------:R-:W-:Y:S01]  /*79b0*/  FFMA R30, R49, R4, R30 ;  /* 0x00000004311e7223 */ /* 0x000fe2000000001e */
[----:B------:R-:W-:Y:S01]  /*79c0*/  F2FP.F16.F32.PACK_AB R17, R23, R18 ;  /* 0x000000121711723e */ /* 0x000fe200000000ff */
[----:B------:R-:W-:Y:S01]  /*79d0*/  FFMA R35, R49, R5, R35 ;  /* 0x0000000531237223 */ /* 0x000fe20000000023 */
[----:B------:R-:W-:Y:S02]  /*79e0*/  F2FP.F16.F32.PACK_AB R18, R21, R20 ;  /* 0x000000141512723e */ /* 0x000fe400000000ff */
[----:B------:R-:W-:Y:S02]  /*79f0*/  F2FP.F16.F32.PACK_AB R19, R27, R22 ;  /* 0x000000161b13723e */ /* 0x000fe400000000ff */
[----:B------:R-:W-:Y:S02]  /*7a00*/  F2FP.F16.F32.PACK_AB R24, R25, R24 ;  /* 0x000000181918723e */ /* 0x000fe400000000ff */
[----:B------:R-:W-:Y:S01]  /*7a10*/  F2FP.F16.F32.PACK_AB R25, R31, R26 ;  /* 0x0000001a1f19723e */ /* 0x000fe200000000ff */
[----:B------:R1:W-:Y:S01]  /*7a20*/  STSM.16.M88.4 [R108+0x2000], R16 ;  /* 0x002000106c007844 */ /* 0x0003e20000000200 */
[----:B------:R-:W-:Y:S02]  /*7a30*/  F2FP.F16.F32.PACK_AB R26, R29, R28 ;  /* 0x0000001c1d1a723e */ /* 0x000fe400000000ff */
[----:B------:R-:W-:Y:S02]  /*7a40*/  F2FP.F16.F32.PACK_AB R27, R35, R30 ;  /* 0x0000001e231b723e */ /* 0x000fe400000000ff */
[----:B------:R-:W-:Y:S02]  /*7a50*/  LEA R0, R65, UR48, 0x3 ;  /* 0x0000003041007c11 */ /* 0x000fe4000f8e18ff */
[----:B------:R-:W-:Y:S01]  /*7a60*/  @P6 SHF.L.U32 R2, R98, 0x1f, RZ ;  /* 0x0000001f62026819 */ /* 0x000fe200000006ff */
[----:B------:R1:W-:Y:S01]  /*7a70*/  STSM.16.M88.4 [R109+0x2000], R24 ;  /* 0x002000186d007844 */ /* 0x0003e20000000200 */
        /* <DEDUP_REMOVED lines=8> */
[----:B------:R-:W-:Y:S02]  /*7b00*/  UIADD3 UR8, UP0, UPT, UR52, 0x680, URZ ;  /* 0x0000068034087890 */ /* 0x000fe4000ff1e0ff */
[----:B------:R-:W-:Y:S02]  /*7b10*/  UIADD3 UR5, UPT, UPT, UR41, 0x40, URZ ;  /* 0x0000004029057890 */ /* 0x000fe4000fffe0ff */
[----:B------:R-:W-:Y:S02]  /*7b20*/  UIADD3 UR4, UPT, UPT, UR48, 0x2400, URZ ;  /* 0x0000240030047890 */ /* 0x000fe4000fffe0ff */
[----:B------:R-:W-:Y:S01]  /*7b30*/  UIADD3.X UR9, UPT, UPT, URZ, UR53, URZ, UP0, !UPT ;  /* 0x00000035ff097290 */ /* 0x000fe200087fe4ff */
[----:B------:R-:W-:Y:S01]  /*7b40*/  UMOV UR6, UR42 ;  /* 0x0000002a00067c82 */ /* 0x000fe20008000000 */
[----:B------:R-:W-:Y:S07]  /*7b50*/  UMOV UR7, UR36 ;  /* 0x0000002400077c82 */ /* 0x000fee0008000000 */
[----:B------:R2:W-:Y:S01]  /*7b60*/  UTMASTG.3D [UR4], [UR8] ;  /* 0x00000004080073b5 */ /* 0x0005e20008010000 */
[----:B------:R0:W-:Y:S01]  /*7b70*/  UTMACMDFLUSH ;  /* 0x00000000000079b7 */ /* 0x0001e20000000000 */
[----:B--2---:R-:W-:Y:S04]  /*7b80*/  DEPBAR.LE SB0, 0x1 ;  /* 0x000080400000791a */ /* 0x004fe80000000000 */
.L_x_124:
[----:B------:R-:W-:Y:S05]  /*7b90*/  BSYNC.RECONVERGENT B0 ;  /* 0x0000000000007941 */ /* 0x000fea0003800200 */
.L_x_123:
[----:B------:R-:W-:Y:S01]  /*7ba0*/  BAR.SYNC.DEFER_BLOCKING 0x1, 0x80 ;  /* 0x0042000000007b1d */ /* 0x000fe20000010000 */
[----:B------:R-:W-:Y:S04]  /*7bb0*/  UIADD3 UR40, UPT, UPT, UR51, 0x1, URZ ;  /* 0x0000000133287890 */ /* 0x000fe8000fffe0ff */
[----:B------:R-:W-:Y:S04]  /*7bc0*/  UISETP.NE.AND UP0, UPT, UR40, 0x4, UPT ;  /* 0x000000042800788c */ /* 0x000fe8000bf05270 */
[----:B------:R-:W-:Y:S01]  /*7bd0*/  USEL UR40, UR40, URZ, UP0 ;  /* 0x000000ff28287287 */ /* 0x000fe20008000000 */
[----:B------:R2:W-:Y:S01]  /*7be0*/  @P6 SYNCS.ARRIVE.TRANS64.RED.A1T0 RZ, [R74+URZ], RZ ;  /* 0x000000ff4aff69a7 */ /* 0x0005e200081004ff */
[----:B------:R-:W-:Y:S01]  /*7bf0*/  BSSY B1, `(.L_x_125) ;  /* 0x0000018000017945 */ /* 0x000fe20003800000 */
[----:B------:R-:W3:Y:S02]  /*7c00*/  @P6 SYNCS.PHASECHK.TRANS64.TRYWAIT P0, [R0+URZ+0x130], R2 ;  /* 0x00013002000065a7 */ /* 0x000ee400080011ff */
[----:B---3--:R-:W-:Y:S01]  /*7c10*/  @P6 SEL R67, RZ, 0x1, !P0 ;  /* 0x00000001ff436807 */ /* 0x008fe20004000000 */
[----:B--2---:R-:W-:Y:S06]  /*7c20*/  @!P6 BRA `(.L_x_126) ;  /* 0x000000000050e947 */ /* 0x004fec0003800000 */
        /* <DEDUP_REMOVED lines=8> */
[----:B------:R-:W-:Y:S04]  /*7cb0*/  SHF.L.U32 R5, R98, 0x1f, RZ ;  /* 0x0000001f62057819 */ /* 0x000fe800000006ff */
[----:B------:R-:W2:Y:S02]  /*7cc0*/  SYNCS.PHASECHK.TRANS64.TRYWAIT P0, [R0+URZ+0x130], R5 ;  /* 0x00013005000075a7 */ /* 0x000ea400080011ff */
[----:B--2---:R-:W-:Y:S05]  /*7cd0*/  @!P0 BRA `(.L_x_129) ;  /* 0x0000002800d88947 */ /* 0x004fea0003800000 */
.L_x_128:
[----:B------:R-:W-:Y:S05]  /*7ce0*/  BSYNC B0 ;  /* 0x0000000000007941 */ /* 0x000fea0003800000 */
.L_x_127:
[----:B------:R-:W-:Y:S02]  /*7cf0*/  ISETP.NE.AND P0, PT, R72, RZ, PT ;  /* 0x000000ff4800720c */ /* 0x000fe40003f05270 */
[----:B------:R-:W-:Y:S11]  /*7d00*/  IADD3 R65, PT, PT, R65, 0x1, RZ ;  /* 0x0000000141417810 */ /* 0x000ff60007ffe0ff */
[----:B--2---:R-:W-:Y:S01]  /*7d10*/  @P0 IMAD.IADD R0, R99, 0x1, R2 ;  /* 0x0000000163000824 */ /* 0x004fe200078e0202 */
[----:B------:R-:W-:Y:S05]  /*7d20*/  @P0 WARPSYNC.ALL ;  /* 0x0000000000000948 */ /* 0x000fea0003800000 */
[----:B------:R2:W3:Y:S04]  /*7d30*/  @P0 LDSM.16.M88.4 R56, [R4+UR48+0x400] ;  /* 0x000400300438083b */ /* 0x0004e80008000200 */
[----:B------:R2:W4:Y:S04]  /*7d40*/  @P0 LDSM.16.M88.4 R60, [R3+0x400] ;  /* 0x00040000033c083b */ /* 0x0005280000000200 */
[----:B------:R2:W1:Y:S04]  /*7d50*/  @P0 LDSM.16.M88.4 R68, [R2+0x400] ;  /* 0x000400000244083b */ /* 0x0004680000000200 */
[----:B------:R2:W1:Y:S02]  /*7d60*/  @P0 LDSM.16.M88.4 R76, [R0+0x400] ;  /* 0x00040000004c083b */ /* 0x0004640000000200 */
.L_x_126:
[----:B------:R-:W-:Y:S05]  /*7d70*/  BSYNC B1 ;  /* 0x0000000000017941 */ /* 0x000fea0003800000 */
.L_x_125:
[----:B--2---:R-:W-:Y:S05]  /*7d80*/  VIADD R0, R48, 0x80 ;  /* 0x0000008030007836 */ /* 0x004fea0000000000 */
        /* <DEDUP_REMOVED lines=20> */
.L_x_130:
[----:B------:R-:W-:Y:S05]  /*7ed0*/  WARPSYNC.ALL ;  /* 0x0000000000007948 */ /* 0x000fea0003800000 */
[----:B------:R-:W-:Y:S01]  /*7ee0*/  R2UR UR4, R48 ;  /* 0x00000000300472ca */ /* 0x000fe200000e0000 */
[--C-:B---3--:R-:W-:Y:S01]  /*7ef0*/  HADD2.F32 R3, -RZ, R56.reuse.H0_H0 ;  /* 0x20000038ff037230 */ /* 0x108fe20000004100 */
        /* <DEDUP_REMOVED lines=35> */
[--C-:B----4-:R-:W-:Y:S01]  /*8130*/  HADD2.F32 R0, -RZ, R60.reuse.H0_H0 ;  /* 0x2000003cff007230 */ /* 0x110fe20000004100 */
        /* <DEDUP_REMOVED lines=107> */
.L_x_132:
[----:B------:R-:W-:Y:S05]  /*87f0*/  BSYNC.RECONVERGENT B0 ;  /* 0x0000000000007941 */ /* 0x000fea0003800200 */
.L_x_131:
        /* <DEDUP_REMOVED lines=20> */
.L_x_136:
[----:B------:R-:W-:Y:S05]  /*8940*/  BSYNC B0 ;  /* 0x0000000000007941 */ /* 0x000fea0003800000 */
.L_x_135:
[----:B------:R-:W-:Y:S11]  /*8950*/  ISETP.NE.AND P0, PT, R72, RZ, PT ;  /* 0x000000ff4800720c */ /* 0x000ff60003f05270 */
[----:B------:R-:W-:Y:S02]  /*8960*/  @!UPT UIADD3 URZ, UPT, UPT, URZ, URZ, URZ ;  /* 0x000000fffffff290 */ /* 0x000fe4000fffe0ff */
[----:B--2---:R-:W-:Y:S01]  /*8970*/  @P0 IADD3 R0, PT, PT, R99, R73, RZ ;  /* 0x0000004963000210 */ /* 0x004fe20007ffe0ff */
[----:B------:R-:W-:Y:S05]  /*8980*/  @P0 WARPSYNC.ALL ;  /* 0x0000000000000948 */ /* 0x000fea0003800000 */
[----:B------:R2:W3:Y:S04]  /*8990*/  @P0 LDSM.16.M88.4 R56, [R65+UR48+0x400] ;  /* 0x000400304138083b */ /* 0x0004e80008000200 */
[----:B------:R2:W4:Y:S04]  /*89a0*/  @P0 LDSM.16.M88.4 R60, [R3+0x400] ;  /* 0x00040000033c083b */ /* 0x0005280000000200 */
[----:B------:R2:W1:Y:S04]  /*89b0*/  @P0 LDSM.16.M88.4 R68, [R73+0x400] ;  /* 0x000400004944083b */ /* 0x0004680000000200 */
[----:B------:R2:W1:Y:S02]  /*89c0*/  @P0 LDSM.16.M88.4 R76, [R0+0x400] ;  /* 0x00040000004c083b */ /* 0x0004640000000200 */
.L_x_134:
[----:B------:R-:W-:Y:S05]  /*89d0*/  BSYNC B1 ;  /* 0x0000000000017941 */ /* 0x000fea0003800000 */
.L_x_133:
        /* <DEDUP_REMOVED lines=21> */
.L_x_138:
[----:B------:R-:W-:Y:S01]  /*8b30*/  ISETP.NE.AND P0, PT, R101, RZ, PT ;  /* 0x000000ff6500720c */ /* 0x000fe20003f05270 */
[----:B------:R-:W-:Y:S05]  /*8b40*/  WARPSYNC.ALL ;  /* 0x0000000000007948 */ /* 0x000fea0003800000 */
[----:B------:R-:W-:Y:S01]  /*8b50*/  R2UR UR4, R48 ;  /* 0x00000000300472ca */ /* 0x000fe200000e0000 */
[--C-:B---3--:R-:W-:Y:S01]  /*8b60*/  HADD2.F32 R0, -RZ, R56.reuse.H0_H0 ;  /* 0x20000038ff007230 */ /* 0x108fe20000004100 */
[----:B------:R-:W-:Y:S01]  /*8b70*/  R2UR UR5, R64 ;  /* 0x00000000400572ca */ /* 0x000fe200000e0000 */
[----:B------:R-:W-:Y:S01]  /*8b80*/  HADD2.F32 R2, -RZ, R56.H1_H1 ;  /* 0x30000038ff027230 */ /* 0x000fe20000004100 */
[----:B------:R-:W-:Y:S01]  /*8b90*/  BSSY.RECONVERGENT B0, `(.L_x_139) ;  /* 0x0000089000007945 */ /* 0x000fe20003800200 */
[--C-:B------:R-:W-:Y:S02]  /*8ba0*/  HADD2.F32 R3, -RZ, R57.reuse.H0_H0 ;  /* 0x20000039ff037230 */ /* 0x100fe40000004100 */
[----:B------:R-:W-:Y:S02]  /*8bb0*/  HADD2.F32 R48, -RZ, R57.H1_H1 ;  /* 0x30000039ff307230 */ /* 0x000fe40000004100 */
[--C-:B------:R-:W-:Y:S02]  /*8bc0*/  HADD2.F32 R50, -RZ, R58.reuse.H0_H0 ;  /* 0x2000003aff327230 */ /* 0x100fe40000004100 */
[----:B------:R-:W-:Y:S02]  /*8bd0*/  HADD2.F32 R51, -RZ, R58.H1_H1 ;  /* 0x3000003aff337230 */ /* 0x000fe40000004100 */
[----:B-1----:R-:W1:Y:S01]  /*8be0*/  LDTM.16dp256bit.x8 R4, tmem[UR4+0xc0] ;  /* 0x0000c004000479ee */ /* 0x002e6200081a0000 */
[----:B------:R-:W-:Y:S01]  /*8bf0*/  NOP ;  /* 0x0000000000007918 */ /* 0x000fe20000000000 */
[----:B------:R-:W-:Y:S01]  /*8c00*/  UIADD3 UR5, UPT, UPT, UR5, 0x1c0, URZ ;  /* 0x000001c005057890 */ /* 0x000fe2000fffe0ff */
[--C-:B------:R-:W-:Y:S02]  /*8c10*/  HADD2.F32 R52, -RZ, R59.reuse.H0_H0 ;  /* 0x2000003bff347230 */ /* 0x100fe40000004100 */
[----:B------:R-:W-:Y:S01]  /*8c20*/  HADD2.F32 R53, -RZ, R59.H1_H1 ;  /* 0x3000003bff357230 */ /* 0x000fe20000004100 */
[----:B------:R-:W-:Y:S01]  /*8c30*/  UPRMT UR5, UR37, 0x654, UR5 ;  /* 0x0000065425057896 */ /* 0x000fe20008000005 */
[--C-:B----4-:R-:W-:Y:S02]  /*8c40*/  HADD2.F32 R54, -RZ, R60.reuse.H0_H0 ;  /* 0x2000003cff367230 */ /* 0x110fe40000004100 */
[----:B------:R-:W-:Y:S02]  /*8c50*/  HADD2.F32 R55, -RZ, R60.H1_H1 ;  /* 0x3000003cff377230 */ /* 0x000fe40000004100 */
[--C-:B------:R-:W-:Y:S02]  /*8c60*/  HADD2.F32 R56, -RZ, R61.reuse.H0_H0 ;  /* 0x2000003dff387230 */ /* 0x100fe40000004100 */
[----:B------:R-:W-:Y:S02]  /*8c70*/  HADD2.F32 R57, -RZ, R61.H1_H1 ;  /* 0x3000003dff397230 */ /* 0x000fe40000004100 */
[----:B-1----:R-:W-:Y:S01]  /*8c80*/  SYNCS.ARRIVE.TRANS64.RED.A1T0 RZ, [UR5], RZ ;  /* 0x000000ffffff79a7 */ /* 0x002fe20008100405 */
[--C-:B------:R-:W-:Y:S02]  /*8c90*/  HADD2.F32 R58, -RZ, R62.reuse.H0_H0 ;  /* 0x2000003eff3a7230 */ /* 0x100fe40000004100 */
[----:B------:R-:W-:Y:S02]  /*8ca0*/  HADD2.F32 R59, -RZ, R62.H1_H1 ;  /* 0x3000003eff3b7230 */ /* 0x000fe40000004100 */
[--C-:B------:R-:W-:Y:S02]  /*8cb0*/  HADD2.F32 R60, -RZ, R63.reuse.H0_H0 ;  /* 0x2000003fff3c7230 */ /* 0x100fe40000004100 */
[----:B------:R-:W-:Y:S02]  /*8cc0*/  HADD2.F32 R61, -RZ, R63.H1_H1 ;  /* 0x3000003fff3d7230 */ /* 0x000fe40000004100 */
[C---:B------:R-:W-:Y:S01]  /*8cd0*/  FMUL R4, R47.reuse, R4 ;  /* 0x000000042f047220 */ /* 0x040fe20000400000 */
[C---:B------:R-:W-:Y:S01]  /*8ce0*/  FMUL R5, R47.reuse, R5 ;  /* 0x000000052f057220 */ /* 0x040fe20000400000 */
[C---:B------:R-:W-:Y:S01]  /*8cf0*/  FMUL R6, R47.reuse, R6 ;  /* 0x000000062f067220 */ /* 0x040fe20000400000 */
[----:B------:R-:W-:Y:S01]  /*8d00*/  FMUL R7, R47, R7 ;  /* 0x000000072f077220 */ /* 0x000fe20000400000 */
[C---:B------:R-:W-:Y:S01]  /*8d10*/  FFMA R4, R49.reuse, R0, R4 ;  /* 0x0000000031047223 */ /* 0x040fe20000000004 */
[C---:B------:R-:W-:Y:S01]  /*8d20*/  FFMA R5, R49.reuse, R2, R5 ;  /* 0x0000000231057223 */ /* 0x040fe20000000005 */
[C---:B------:R-:W-:Y:S01]  /*8d30*/  FFMA R6, R49.reuse, R3, R6 ;  /* 0x0000000331067223 */ /* 0x040fe20000000006 */
[----:B------:R-:W-:Y:S01]  /*8d40*/  FFMA R7, R49, R48, R7 ;  /* 0x0000003031077223 */ /* 0x000fe20000000007 */
[C---:B------:R-:W-:Y:S01]  /*8d50*/  FMUL R8, R47.reuse, R8 ;  /* 0x000000082f087220 */ /* 0x040fe20000400000 */
[----:B------:R-:W-:Y:S01]  /*8d60*/  FMUL R9, R47, R9 ;  /* 0x000000092f097220 */ /* 0x000fe20000400000 */
[----:B------:R-:W-:Y:S01]  /*8d70*/  F2FP.F16.F32.PACK_AB R4, R5, R4 ;  /* 0x000000040504723e */ /* 0x000fe200000000ff */
[----:B------:R-:W-:Y:S01]  /*8d80*/  FMUL R0, R47, R10 ;  /* 0x0000000a2f007220 */ /* 0x000fe20000400000 */
[----:B------:R-:W-:Y:S01]  /*8d90*/  F2FP.F16.F32.PACK_AB R5, R7, R6 ;  /* 0x000000060705723e */ /* 0x000fe200000000ff */
[C---:B------:R-:W-:Y:S01]  /*8da0*/  FFMA R8, R49.reuse, R50, R8 ;  /* 0x0000003231087223 */ /* 0x040fe20000000008 */
[C---:B------:R-:W-:Y:S01]  /*8db0*/  FFMA R9, R49.reuse, R51, R9 ;  /* 0x0000003331097223 */ /* 0x040fe20000000009 */
[----:B------:R-:W-:Y:S01]  /*8dc0*/  FFMA R0, R49, R52, R0 ;  /* 0x0000003431007223 */ /* 0x000fe20000000000 */
[C---:B------:R-:W-:Y:S01]  /*8dd0*/  FMUL R2, R47.reuse, R11 ;  /* 0x0000000b2f027220 */ /* 0x040fe20000400000 */
[C---:B------:R-:W-:Y:S01]  /*8de0*/  FMUL R3, R47.reuse, R12 ;  /* 0x0000000c2f037220 */ /* 0x040fe20000400000 */
[----:B------:R-:W-:Y:S01]  /*8df0*/  FMUL R10, R47, R13 ;  /* 0x0000000d2f0a7220 */ /* 0x000fe20000400000 */
[----:B------:R-:W-:Y:S01]  /*8e00*/  F2FP.F16.F32.PACK_AB R6, R9, R8 ;  /* 0x000000080906723e */ /* 0x000fe200000000ff */
[C---:B------:R-:W-:Y:S01]  /*8e10*/  FFMA R2, R49.reuse, R53, R2 ;  /* 0x0000003531027223 */ /* 0x040fe20000000002 */
[C---:B------:R-:W-:Y:S01]  /*8e20*/  FFMA R3, R49.reuse, R54, R3 ;  /* 0x0000003631037223 */ /* 0x040fe20000000003 */
[----:B------:R-:W-:Y:S01]  /*8e30*/  FFMA R10, R49, R55, R10 ;  /* 0x00000037310a7223 */ /* 0x000fe2000000000a */
[C---:B------:R-:W-:Y:S01]  /*8e40*/  FMUL R11, R47.reuse, R14 ;  /* 0x0000000e2f0b7220 */ /* 0x040fe20000400000 */
[C---:B------:R-:W-:Y:S01]  /*8e50*/  FMUL R15, R47.reuse, R15 ;  /* 0x0000000f2f0f7220 */ /* 0x040fe20000400000 */
[----:B------:R-:W-:Y:S01]  /*8e60*/  F2FP.F16.F32.PACK_AB R7, R2, R0 ;  /* 0x000000000207723e */ /* 0x000fe200000000ff */
[----:B------:R-:W-:Y:S01]  /*8e70*/  FMUL R12, R47, R16 ;  /* 0x000000102f0c7220 */ /* 0x000fe20000400000 */
[----:B------:R-:W-:Y:S01]  /*8e80*/  F2FP.F16.F32.PACK_AB R8, R10, R3 ;  /* 0x000000030a08723e */ /* 0x000fe200000000ff */
[C---:B------:R-:W-:Y:S01]  /*8e90*/  FFMA R11, R49.reuse, R56, R11 ;  /* 0x00000038310b7223 */ /* 0x040fe2000000000b */
[C---:B------:R-:W-:Y:S01]  /*8ea0*/  FFMA R15, R49.reuse, R57, R15 ;  /* 0x00000039310f7223 */ /* 0x040fe2000000000f */
[----:B------:R1:W-:Y:S01]  /*8eb0*/  STSM.16.M88.4 [R107+0x6400], R4 ;  /* 0x006400046b007844 */ /* 0x0003e20000000200 */
[----:B------:R-:W-:Y:S01]  /*8ec0*/  FFMA R12, R49, R58, R12 ;  /* 0x0000003a310c7223 */ /* 0x000fe2000000000c */
[C---:B------:R-:W-:Y:S01]  /*8ed0*/  FMUL R13, R47.reuse, R17 ;  /* 0x000000112f0d7220 */ /* 0x040fe20000400000 */
[----:B------:R-:W-:Y:S01]  /*8ee0*/  FMUL R14, R47, R18 ;  /* 0x000000122f0e7220 */ /* 0x000fe20000400000 */
[----:B------:R-:W-:Y:S01]  /*8ef0*/  F2FP.F16.F32.PACK_AB R9, R15, R11 ;  /* 0x0000000b0f09723e */ /* 0x000fe200000000ff */
[--C-:B------:R-:W-:Y:S02]  /*8f00*/  HADD2.F32 R62, -RZ, R68.reuse.H0_H0 ;  /* 0x20000044ff3e7230 */ /* 0x100fe40000004100 */
[C---:B------:R-:W-:Y:S01]  /*8f10*/  FFMA R13, R49.reuse, R59, R13 ;  /* 0x0000003b310d7223 */ /* 0x040fe2000000000d */
[----:B------:R-:W-:Y:S01]  /*8f20*/  FFMA R14, R49, R60, R14 ;  /* 0x0000003c310e7223 */ /* 0x000fe2000000000e */
[C---:B------:R-:W-:Y:S01]  /*8f30*/  FMUL R19, R47.reuse, R19 ;  /* 0x000000132f137220 */ /* 0x040fe20000400000 */
[----:B------:R-:W-:Y:S02]  /*8f40*/  HADD2.F32 R63, -RZ, R68.H1_H1 ;  /* 0x30000044ff3f7230 */ /* 0x000fe40000004100 */
[----:B------:R-:W-:Y:S01]  /*8f50*/  FMUL R16, R47, R20 ;  /* 0x000000142f107220 */ /* 0x000fe20000400000 */
[----:B------:R-:W-:Y:S01]  /*8f60*/  F2FP.F16.F32.PACK_AB R10, R13, R12 ;  /* 0x0000000c0d0a723e */ /* 0x000fe200000000ff */
[C---:B------:R-:W-:Y:S01]  /*8f70*/  FFMA R19, R49.reuse, R61, R19 ;  /* 0x0000003d31137223 */ /* 0x040fe20000000013 */
[--C-:B------:R-:W-:Y:S02]  /*8f80*/  HADD2.F32 R64, -RZ, R69.reuse.H0_H0 ;  /* 0x20000045ff407230 */ /* 0x100fe40000004100 */
[----:B------:R-:W-:Y:S01]  /*8f90*/  FFMA R16, R49, R62, R16 ;  /* 0x0000003e31107223 */ /* 0x000fe20000000010 */
[----:B------:R-:W-:Y:S01]  /*8fa0*/  FMUL R17, R47, R21 ;  /* 0x000000152f117220 */ /* 0x000fe20000400000 */
[----:B------:R-:W-:Y:S01]  /*8fb0*/  HADD2.F32 R65, -RZ, R69.H1_H1 ;  /* 0x30000045ff417230 */ /* 0x000fe20000004100 */
[----:B------:R-:W-:Y:S01]  /*8fc0*/  F2FP.F16.F32.PACK_AB R11, R19, R14 ;  /* 0x0000000e130b723e */ /* 0x000fe200000000ff */
[----:B------:R-:W-:Y:S01]  /*8fd0*/  FMUL R18, R47, R22 ;  /* 0x000000162f127220 */ /* 0x000fe20000400000 */
[----:B------:R-:W-:Y:S01]  /*8fe0*/  FFMA R17, R49, R63, R17 ;  /* 0x0000003f31117223 */ /* 0x000fe20000000011 */
[--C-:B------:R-:W-:Y:S02]  /*8ff0*/  HADD2.F32 R66, -RZ, R70.reuse.H0_H0 ;  /* 0x20000046ff427230 */ /* 0x100fe40000004100 */
[----:B------:R-:W-:Y:S01]  /*9000*/  FMUL R23, R47, R23 ;  /* 0x000000172f177220 */ /* 0x000fe20000400000 */
[----:B------:R1:W-:Y:S01]  /*9010*/  STSM.16.M88.4 [R106+0x6400], R8 ;  /* 0x006400086a007844 */ /* 0x0003e20000000200 */
[----:B------:R-:W-:Y:S01]  /*9020*/  FFMA R18, R49, R64, R18 ;  /* 0x0000004031127223 */ /* 0x000fe20000000012 */
[----:B------:R-:W-:Y:S01]  /*9030*/  F2FP.F16.F32.PACK_AB R16, R17, R16 ;  /* 0x000000101110723e */ /* 0x000fe200000000ff */
[----:B------:R-:W-:Y:S01]  /*9040*/  FFMA R23, R49, R65, R23 ;  /* 0x0000004131177223 */ /* 0x000fe20000000017 */
[----:B------:R-:W-:Y:S02]  /*9050*/  HADD2.F32 R67, -RZ, R70.H1_H1 ;  /* 0x30000046ff437230 */ /* 0x000fe40000004100 */
[C---:B------:R-:W-:Y:S01]  /*9060*/  FMUL R20, R47.reuse, R24 ;  /* 0x000000182f147220 */ /* 0x040fe20000400000 */
[--C-:B------:R-:W-:Y:S02]  /*9070*/  HADD2.F32 R68, -RZ, R71.reuse.H0_H0 ;  /* 0x20000047ff447230 */ /* 0x100fe40000004100 */
[----:B------:R-:W-:Y:S01]  /*9080*/  FMUL R21, R47, R25 ;  /* 0x000000192f157220 */ /* 0x000fe20000400000 */
[----:B------:R-:W-:Y:S01]  /*9090*/  F2FP.F16.F32.PACK_AB R17, R23, R18 ;  /* 0x000000121711723e */ /* 0x000fe200000000ff */
[C---:B------:R-:W-:Y:S01]  /*90a0*/  FFMA R20, R49.reuse, R66, R20 ;  /* 0x0000004231147223 */ /* 0x040fe20000000014 */
[----:B------:R-:W-:Y:S02]  /*90b0*/  HADD2.F32 R69, -RZ, R71.H1_H1 ;  /* 0x30000047ff457230 */ /* 0x000fe40000004100 */
[----:B------:R-:W-:Y:S01]  /*90c0*/  FFMA R21, R49, R67, R21 ;  /* 0x0000004331157223 */ /* 0x000fe20000000015 */
[C---:B------:R-:W-:Y:S01]  /*90d0*/  FMUL R22, R47.reuse, R26 ;  /* 0x0000001a2f167220 */ /* 0x040fe20000400000 */
[--C-:B------:R-:W-:Y:S02]  /*90e0*/  HADD2.F32 R70, -RZ, R76.reuse.H0_H0 ;  /* 0x2000004cff467230 */ /* 0x100fe40000004100 */
[C---:B------:R-:W-:Y:S01]  /*90f0*/  FMUL R27, R47.reuse, R27 ;  /* 0x0000001b2f1b7220 */ /* 0x040fe20000400000 */
[----:B------:R-:W-:Y:S02]  /*9100*/  HADD2.F32 R71, -RZ, R76.H1_H1 ;  /* 0x3000004cff477230 */ /* 0x000fe40000004100 */
[C---:B------:R-:W-:Y:S01]  /*9110*/  FMUL R24, R47.reuse, R28 ;  /* 0x0000001c2f187220 */ /* 0x040fe20000400000 */
[--C-:B------:R-:W-:Y:S02]  /*9120*/  HADD2.F32 R72, -RZ, R77.reuse.H0_H0 ;  /* 0x2000004dff487230 */ /* 0x100fe40000004100 */
[----:B------:R-:W-:Y:S01]  /*9130*/  FMUL R25, R47, R29 ;  /* 0x0000001d2f197220 */ /* 0x000fe20000400000 */
[----:B------:R-:W-:Y:S01]  /*9140*/  FFMA R22, R49, R68, R22 ;  /* 0x0000004431167223 */ /* 0x000fe20000000016 */
[----:B------:R-:W-:Y:S02]  /*9150*/  HADD2.F32 R73, -RZ, R77.H1_H1 ;  /* 0x3000004dff497230 */ /* 0x000fe40000004100 */
[----:B------:R-:W-:Y:S01]  /*9160*/  FMUL R26, R47, R30 ;  /* 0x0000001e2f1a7220 */ /* 0x000fe20000400000 */
[----:B------:R-:W-:Y:S01]  /*9170*/  FFMA R27, R49, R69, R27 ;  /* 0x00000045311b7223 */ /* 0x000fe2000000001b */
        /* <DEDUP_REMOVED lines=12> */
[----:B------:R-:W-:Y:S01]  /*9240*/  FMUL R35, R47, R35 ;  /* 0x000000232f237220 */ /* 0x000fe20000400000 */
[C---:B------:R-:W-:Y:S01]  /*9250*/  FFMA R28, R49.reuse, R74, R28 ;  /* 0x0000004a311c7223 */ /* 0x040fe2000000001c */
[C---:B------:R-:W-:Y:S01]  /*9260*/  FFMA R29, R49.reuse, R75, R29 ;  /* 0x0000004b311d7223 */ /* 0x040fe2000000001d */
[C---:B------:R-:W-:Y:S01]  /*9270*/  FFMA R30, R49.reuse, R76, R30 ;  /* 0x0000004c311e7223 */ /* 0x040fe2000000001e */
[----:B------:R-:W-:Y:S01]  /*9280*/  FFMA R35, R49, R77, R35 ;  /* 0x0000004d31237223 */ /* 0x000fe20000000023 */
[----:B------:R-:W-:Y:S02]  /*9290*/  F2FP.F16.F32.PACK_AB R18, R21, R20 ;  /* 0x000000141512723e */ /* 0x000fe400000000ff */
[----:B------:R-:W-:Y:S02]  /*92a0*/  F2FP.F16.F32.PACK_AB R19, R27, R22 ;  /* 0x000000161b13723e */ /* 0x000fe400000000ff */
[----:B------:R-:W-:Y:S02]  /*92b0*/  F2FP.F16.F32.PACK_AB R24, R25, R24 ;  /* 0x000000181918723e */ /* 0x000fe400000000ff */
[----:B------:R-:W-:Y:S01]  /*92c0*/  F2FP.F16.F32.PACK_AB R25, R31, R26 ;  /* 0x0000001a1f19723e */ /* 0x000fe200000000ff */
[----:B------:R1:W-:Y:S01]  /*92d0*/  STSM.16.M88.4 [R108+0x6000], R16 ;  /* 0x006000106c007844 */ /* 0x0003e20000000200 */
[----:B------:R-:W-:Y:S02]  /*92e0*/  F2FP.F16.F32.PACK_AB R26, R29, R28 ;  /* 0x0000001c1d1a723e */ /* 0x000fe400000000ff */
[----:B------:R-:W-:Y:S05]  /*92f0*/  F2FP.F16.F32.PACK_AB R27, R35, R30 ;  /* 0x0000001e231b723e */ /* 0x000fea00000000ff */
        /* <DEDUP_REMOVED lines=18> */
.L_x_140:
[----:B------:R-:W-:Y:S05]  /*9420*/  BSYNC.RECONVERGENT B0 ;  /* 0x0000000000007941 */ /* 0x000fea0003800200 */
.L_x_139:
[----:B------:R-:W-:Y:S01]  /*9430*/  BAR.SYNC.DEFER_BLOCKING 0x1, 0x80 ;  /* 0x0042000000007b1d */ /* 0x000fe20000010000 */
[----:B------:R-:W-:Y:S01]  /*9440*/  UISETP.NE.AND UP0, UPT, UR49, -0x4, UPT ;  /* 0xfffffffc3100788c */ /* 0x000fe2000bf05270 */
[----:B------:R-:W-:Y:S08]  /*9450*/  IADD3 R45, PT, PT, R45, 0x1, RZ ;  /* 0x000000012d2d7810 */ /* 0x000ff00007ffe0ff */
[----:B------:R-:W-:Y:S05]  /*9460*/  BRA.U !UP0, `(.L_x_141) ;  /* 0x0000000108287547 */ /* 0x000fea000b800000 */
[----:B------:R-:W-:Y:S01]  /*9470*/  ISETP.NE.AND P0, PT, R105, RZ, PT ;  /* 0x000000ff6900720c */ /* 0x000fe20003f05270 */
[----:B------:R-:W-:Y:S01]  /*9480*/  IMAD.U32 R2, RZ, RZ, UR51 ;  /* 0x00000033ff027e24 */ /* 0x000fe2000f8e00ff */
[----:B------:R-:W-:Y:S01]  /*9490*/  UIADD3 UR51, UPT, UPT, UR51, 0x1, URZ ;  /* 0x0000000133337890 */ /* 0x000fe2000fffe0ff */
[----:B------:R-:W-:Y:S03]  /*94a0*/  IMAD.U32 R0, RZ, RZ, UR37 ;  /* 0x00000025ff007e24 */ /* 0x000fe6000f8e00ff */
[----:B------:R-:W-:Y:S04]  /*94b0*/  UISETP.NE.AND UP0, UPT, UR51, 0x4, UPT ;  /* 0x000000043300788c */ /* 0x000fe8000bf05270 */
[----:B------:R-:W-:Y:S03]  /*94c0*/  USEL UR51, UR51, URZ, UP0 ;  /* 0x000000ff33337287 */ /* 0x000fe60008000000 */
[----:B------:R-:W-:Y:S05]  /*94d0*/  @P0 LEA R2, R2, UR48, 0x3 ;  /* 0x0000003002020c11 */ /* 0x000fea000f8e18ff */
[----:B------:R-:W-:Y:S05]  /*94e0*/  @P0 VIADD R2, R2, 0x150 ;  /* 0x0000015002020836 */ /* 0x000fea0000000000 */
[----:B------:R-:W-:Y:S04]  /*94f0*/  @P0 PRMT R0, R0, 0x654, R2 ;  /* 0x0000065400000816 */ /* 0x000fe80000000002 */
[----:B------:R2:W-:Y:S03]  /*9500*/  @P0 SYNCS.ARRIVE.TRANS64.RED.A1T0 RZ, [R0+URZ], RZ ;  /* 0x000000ff00ff09a7 */ /* 0x0005e600081004ff */
.L_x_141:
[----:B------:R-:W-:Y:S01]  /*9510*/  ISETP.NE.AND P2, PT, R102, RZ, PT ;  /* 0x000000ff6600720c */ /* 0x000fe20003f45270 */
[----:B------:R-:W-:Y:S01]  /*9520*/  UIADD3 UR49, UPT, UPT, UR49, 0x4, URZ ;  /* 0x0000000431317890 */ /* 0x000fe2000fffe0ff */
[----:B------:R-:W-:Y:S01]  /*9530*/  ISETP.NE.AND P0, PT, R104, 0x2, PT ;  /* 0x000000026800780c */ /* 0x000fe20003f05270 */
[----:B------:R-:W-:Y:S01]  /*9540*/  IMAD.IADD R14, R43, 0x1, R86 ;  /* 0x000000012b0e7824 */ /* 0x000fe200078e0256 */
[----:B------:R-:W-:Y:S01]  /*9550*/  ISETP.NE.AND P1, PT, R45, 0x4, PT ;  /* 0x000000042d00780c */ /* 0x000fe20003f25270 */
[----:B------:R-:W-:Y:S01]  /*9560*/  IMAD.IADD R15, R44, 0x1, R87 ;  /* 0x000000012c0f7824 */ /* 0x000fe200078e0257 */
[----:B------:R-:W-:Y:S02]  /*9570*/  SEL R2, RZ, 0x1, P0 ;  /* 0x00000001ff027807 */ /* 0x000fe40000000000 */
[----:B--2---:R-:W-:Y:S02]  /*9580*/  SEL R0, RZ, 0x1, P1 ;  /* 0x00000001ff007807 */ /* 0x004fe40000800000 */
[----:B------:R-:W-:Y:S02]  /*9590*/  LOP3.LUT R96, R96, R2, RZ, 0x3c, !PT ;  /* 0x0000000260607212 */ /* 0x000fe400078e3cff */
[----:B------:R-:W-:Y:S02]  /*95a0*/  LOP3.LUT R97, R97, R0, RZ, 0x3c, !PT ;  /* 0x0000000061617212 */ /* 0x000fe400078e3cff */
[----:B------:R-:W-:Y:S02]  /*95b0*/  @P2 R2UR UR36, R95 ;  /* 0x000000005f2422ca */ /* 0x000fe400000e0000 */
[----:B------:R-:W-:Y:S02]  /*95c0*/  SEL R104, R104, RZ, P0 ;  /* 0x000000ff68687207 */ /* 0x000fe40000000000 */
[----:B------:R-:W-:Y:S01]  /*95d0*/  SEL R45, R45, RZ, P1 ;  /* 0x000000ff2d2d7207 */ /* 0x000fe20000800000 */
[----:B------:R-:W-:Y:S10]  /*95e0*/  @P2 BRA `(.L_x_142) ;  /* 0xffffffc000082947 */ /* 0x000ff4000383ffff */
[----:B------:R-:W-:-:S09]  /*95f0*/  UISETP.NE.AND UP0, UPT, UR50, URZ, UPT ;  /* 0x000000ff3200728c */ /* 0x000fd2000bf05270 */
[----:B------:R-:W-:Y:S05]  /*9600*/  BRA.U !UP0, `(.L_x_143) ;  /* 0x0000000108487547 */ /* 0x000fea000b800000 */
[----:B------:R-:W2:Y:S02]  /*9610*/  LDCU.64 UR4, c[0x0][0x890] ;  /* 0x00011200ff0477ac */ /* 0x000ea40008000a00 */
[----:B--2---:R-:W-:-:S04]  /*9620*/  UISETP.NE.U32.AND UP0, UPT, UR4, URZ, UPT ;  /* 0x000000ff0400728c */ /* 0x004fc8000bf05070 */
[----:B------:R-:W-:-:S09]  /*9630*/  UISETP.NE.AND.EX UP0, UPT, UR5, URZ, UPT, UP0 ;  /* 0x000000ff0500728c */ /* 0x000fd2000bf05300 */
[----:B------:R-:W-:Y:S05]  /*9640*/  BRA.U UP0, `(.L_x_144) ;  /* 0x00000001000c7547 */ /* 0x000fea000b800000 */
[----:B------:R-:W-:-:S13]  /*9650*/  FSETP.NEU.AND P0, PT, R49, RZ, PT ;  /* 0x000000ff3100720b */ /* 0x000fda0003f0d000 */
[----:B------:R-:W-:Y:S05]  /*9660*/  @!P0 EXIT ;  /* 0x000000000000894d */ /* 0x000fea0003800000 */
[----:B------:R-:W-:Y:S05]  /*9670*/  BRA `(.L_x_143) ;  /* 0x00000000002c7947 */ /* 0x000fea0003800000 */
.L_x_144:
[----:B------:R-:W-:Y:S01]  /*9680*/  ISETP.NE.AND P0, PT, R103, RZ, PT ;  /* 0x000000ff6700720c */ /* 0x000fe20003f05270 */
[----:B------:R-:W-:-:S12]  /*9690*/  BSSY.RECONVERGENT B0, `(.L_x_143) ;  /* 0x0000009000007945 */ /* 0x000fd80003800200 */
[----:B------:R-:W-:Y:S05]  /*96a0*/  @P0 BRA `(.L_x_145) ;  /* 0x0000000000140947 */ /* 0x000fea0003800000 */
[----:B------:R-:W2:Y:S02]  /*96b0*/  LDCU.64 UR4, c[0x0][0x888] ;  /* 0x00011100ff0477ac */ /* 0x000ea40008000a00 */
[----:B--2---:R-:W-:-:S04]  /*96c0*/  ISETP.NE.U32.AND P0, PT, RZ, UR4, PT ;  /* 0x00000004ff007c0c */ /* 0x004fc8000bf05070 */
[----:B------:R-:W-:-:S13]  /*96d0*/  ISETP.NE.AND.EX P0, PT, RZ, UR5, PT, P0 ;  /* 0x00000005ff007c0c */ /* 0x000fda000bf05300 */
[----:B------:R-:W-:Y:S05]  /*96e0*/  @!P0 EXIT ;  /* 0x000000000000894d */ /* 0x000fea0003800000 */
[----:B------:R-:W-:Y:S05]  /*96f0*/  BRA `(.L_x_146) ;  /* 0x0000000000087947 */ /* 0x000fea0003800000 */
.L_x_145:
[----:B------:R-:W-:-:S13]  /*9700*/  FSETP.NEU.AND P0, PT, R49, RZ, PT ;  /* 0x000000ff3100720b */ /* 0x000fda0003f0d000 */
[----:B------:R-:W-:Y:S05]  /*9710*/  @!P0 EXIT ;  /* 0x000000000000894d */ /* 0x000fea0003800000 */
.L_x_146:
[----:B------:R-:W-:Y:S05]  /*9720*/  BSYNC.RECONVERGENT B0 ;  /* 0x0000000000007941 */ /* 0x000fea0003800200 */
.L_x_143:
[----:B------:R-:W-:Y:S01]  /*9730*/  ULEA UR4, UR51, UR48, 0x3 ;  /* 0x0000003033047291 */ /* 0x000fe2000f8e18ff */
[----:B------:R-:W-:-:S04]  /*9740*/  DEPBAR.LE SB0, 0x0 ;  /* 0x000080000000791a */ /* 0x000fc80000000000 */
[----:B------:R-:W-:-:S04]  /*9750*/  UIADD3 UR4, UPT, UPT, UR4, 0x150, URZ ;  /* 0x0000015004047890 */ /* 0x000fc8000fffe0ff */
[----:B------:R-:W-:-:S09]  /*9760*/  UPRMT UR4, UR37, 0x654, UR4 ;  /* 0x0000065425047896 */ /* 0x000fd20008000004 */
[----:B------:R-:W-:Y:S01]  /*9770*/  SYNCS.ARRIVE.TRANS64.RED.A1T0 RZ, [UR4], RZ ;  /* 0x000000ffffff79a7 */ /* 0x000fe20008100404 */
[----:B------:R-:W-:Y:S05]  /*9780*/  EXIT ;  /* 0x000000000000794d */ /* 0x000fea0003800000 */
.L_x_20:
[----:B--2---:R2:W1:Y:S02]  /*9790*/  SYNCS.PHASECHK.TRANS64.TRYWAIT P0, [R2+URZ+0x1f0], R3 ;  /* 0x0001f003020075a7 */ /* 0x00446400080011ff */
[----:B-1----:R-:W-:Y:S05]  /*97a0*/  @!P0 NANOSLEEP.SYNCS 0x989680 ;  /* 0x009896800000895d */ /* 0x002fea0003900000 */
[----:B------:R-:W1:Y:S02]  /*97b0*/  @!P0 SYNCS.PHASECHK.TRANS64 P0, [R2+URZ+0x1f0], R3 ;  /* 0x0001f003020085a7 */ /* 0x000e6400080010ff */
[----:B-1----:R-:W-:Y:S05]  /*97c0*/  @!P0 BRA `(.L_x_20) ;  /* 0xfffffffc00f08947 */ /* 0x002fea000383ffff */
[----:B------:R-:W-:Y:S05]  /*97d0*/  BRA `(.L_x_147) ;  /* 0xffffff8000047947 */ /* 0x000fea000383ffff */
.L_x_23:
[----:B-1----:R-:W-:-:S07]  /*97e0*/  MOV R2, UR33 ;  /* 0x0000002100027c02 */ /* 0x002fce0008000f00 */
.L_x_148:
[----:B-1----:R1:W2:Y:S02]  /*97f0*/  SYNCS.PHASECHK.TRANS64.TRYWAIT P0, [R2+URZ+0x98], R4 ;  /* 0x00009804020075a7 */ /* 0x0022a400080011ff */
[----:B--2---:R-:W-:Y:S05]  /*9800*/  @!P0 NANOSLEEP.SYNCS 0x989680 ;  /* 0x009896800000895d */ /* 0x004fea0003900000 */
[----:B------:R-:W2:Y:S02]  /*9810*/  @!P0 SYNCS.PHASECHK.TRANS64 P0, [R2+URZ+0x98], R4 ;  /* 0x00009804020085a7 */ /* 0x000ea400080010ff */
[----:B--2---:R-:W-:Y:S05]  /*9820*/  @!P0 BRA `(.L_x_148) ;  /* 0xfffffffc00f08947 */ /* 0x004fea000383ffff */
[----:B------:R-:W-:Y:S05]  /*9830*/  BRA `(.L_x_22) ;  /* 0xffffff8000547947 */ /* 0x000fea000383ffff */
.L_x_29:
[----:B-1----:R-:W-:-:S07]  /*9840*/  MOV R2, UR17 ;  /* 0x0000001100027c02 */ /* 0x002fce0008000f00 */
.L_x_149:
[----:B-1----:R1:W2:Y:S02]  /*9850*/  SYNCS.PHASECHK.TRANS64.TRYWAIT P0, [R2+URZ+0x98], R4 ;  /* 0x00009804020075a7 */ /* 0x0022a400080011ff */
[----:B--2---:R-:W-:Y:S05]  /*9860*/  @!P0 NANOSLEEP.SYNCS 0x989680 ;  /* 0x009896800000895d */ /* 0x004fea0003900000 */
[----:B------:R-:W2:Y:S02]  /*9870*/  @!P0 SYNCS.PHASECHK.TRANS64 P0, [R2+URZ+0x98], R4 ;  /* 0x00009804020085a7 */ /* 0x000ea400080010ff */
[----:B--2---:R-:W-:Y:S05]  /*9880*/  @!P0 BRA `(.L_x_149) ;  /* 0xfffffffc00f08947 */ /* 0x004fea000383ffff */
[----:B------:R-:W-:Y:S05]  /*9890*/  BRA `(.L_x_28) ;  /* 0xffffff8000fc7947 */ /* 0x000fea000383ffff */
.L_x_33:
[----:B-1----:R1:W2:Y:S02]  /*98a0*/  SYNCS.PHASECHK.TRANS64.TRYWAIT P0, [R2+URZ+0x180], R3 ;  /* 0x00018003020075a7 */ /* 0x0022a400080011ff */
[----:B--2---:R-:W-:Y:S05]  /*98b0*/  @!P0 NANOSLEEP.SYNCS 0x989680 ;  /* 0x009896800000895d */ /* 0x004fea0003900000 */
[----:B------:R-:W2:Y:S02]  /*98c0*/  @!P0 SYNCS.PHASECHK.TRANS64 P0, [R2+URZ+0x180], R3 ;  /* 0x00018003020085a7 */ /* 0x000ea400080010ff */
[----:B--2---:R-:W-:Y:S05]  /*98d0*/  @!P0 BRA `(.L_x_33) ;  /* 0xfffffffc00f08947 */ /* 0x004fea000383ffff */
[----:B------:R-:W-:Y:S05]  /*98e0*/  BRA `(.L_x_150) ;  /* 0xffffff84008c7947 */ /* 0x000fea000383ffff */
.L_x_37:
[----:B----4-:R-:W-:-:S07]  /*98f0*/  MOV R0, UR5 ;  /* 0x0000000500007c02 */ /* 0x010fce0008000f00 */
.L_x_151:
[----:B-1----:R1:W2:Y:S02]  /*9900*/  SYNCS.PHASECHK.TRANS64.TRYWAIT P0, [R0+URZ], R2 ;  /* 0x00000002000075a7 */ /* 0x0022a400080011ff */
[----:B--2---:R-:W-:Y:S05]  /*9910*/  @!P0 NANOSLEEP.SYNCS 0x989680 ;  /* 0x009896800000895d */ /* 0x004fea0003900000 */
[----:B------:R-:W2:Y:S02]  /*9920*/  @!P0 SYNCS.PHASECHK.TRANS64 P0, [R0+URZ], R2 ;  /* 0x00000002000085a7 */ /* 0x000ea400080010ff */
[----:B--2---:R-:W-:Y:S05]  /*9930*/  @!P0 BRA `(.L_x_151) ;  /* 0xfffffffc00f08947 */ /* 0x004fea000383ffff */
[----:B------:R-:W-:Y:S05]  /*9940*/  BRA `(.L_x_152) ;  /* 0xffffff8800fc7947 */ /* 0x000fea000383ffff */
.L_x_38:
[----:B----4-:R-:W-:-:S07]  /*9950*/  MOV R0, UR5 ;  /* 0x0000000500007c02 */ /* 0x010fce0008000f00 */
.L_x_153:
[----:B-1----:R1:W2:Y:S02]  /*9960*/  SYNCS.PHASECHK.TRANS64.TRYWAIT P0, [R0+URZ], R3 ;  /* 0x00000003000075a7 */ /* 0x0022a400080011ff */
[----:B--2---:R-:W-:Y:S05]  /*9970*/  @!P0 NANOSLEEP.SYNCS 0x989680 ;  /* 0x009896800000895d */ /* 0x004fea0003900000 */
[----:B------:R-:W2:Y:S02]  /*9980*/  @!P0 SYNCS.PHASECHK.TRANS64 P0, [R0+URZ], R3 ;  /* 0x00000003000085a7 */ /* 0x000ea400080010ff */
[----:B--2---:R-:W-:Y:S05]  /*9990*/  @!P0 BRA `(.L_x_153) ;  /* 0xfffffffc00f08947 */ /* 0x004fea000383ffff */
[----:B------:R-:W-:Y:S05]  /*99a0*/  BRA `(.L_x_154) ;  /* 0xffffff8c00087947 */ /* 0x000fea000383ffff */
.L_x_39:
[----:B----4-:R-:W-:-:S07]  /*99b0*/  MOV R0, UR5 ;  /* 0x0000000500007c02 */ /* 0x010fce0008000f00 */
.L_x_155:
[----:B-1----:R1:W2:Y:S02]  /*99c0*/  SYNCS.PHASECHK.TRANS64.TRYWAIT P0, [R0+URZ], R3 ;  /* 0x00000003000075a7 */ /* 0x0022a400080011ff */
[----:B--2---:R-:W-:Y:S05]  /*99d0*/  @!P0 NANOSLEEP.SYNCS 0x989680 ;  /* 0x009896800000895d */ /* 0x004fea0003900000 */
[----:B------:R-:W2:Y:S02]  /*99e0*/  @!P0 SYNCS.PHASECHK.TRANS64 P0, [R0+URZ], R3 ;  /* 0x00000003000085a7 */ /* 0x000ea400080010ff */
[----:B--2---:R-:W-:Y:S05]  /*99f0*/  @!P0 BRA `(.L_x_155) ;  /* 0xfffffffc00f08947 */ /* 0x004fea000383ffff */
[----:B------:R-:W-:Y:S05]  /*9a00*/  BRA `(.L_x_156) ;  /* 0xffffff8c00147947 */ /* 0x000fea000383ffff */
.L_x_40:
[----:B----4-:R-:W-:-:S07]  /*9a10*/  MOV R0, UR5 ;  /* 0x0000000500007c02 */ /* 0x010fce0008000f00 */
.L_x_157:
[----:B-1----:R1:W2:Y:S02]  /*9a20*/  SYNCS.PHASECHK.TRANS64.TRYWAIT P0, [R0+URZ], R3 ;  /* 0x00000003000075a7 */ /* 0x0022a400080011ff */
[----:B--2---:R-:W-:Y:S05]  /*9a30*/  @!P0 NANOSLEEP.SYNCS 0x989680 ;  /* 0x009896800000895d */ /* 0x004fea0003900000 */
[----:B------:R-:W2:Y:S02]  /*9a40*/  @!P0 SYNCS.PHASECHK.TRANS64 P0, [R0+URZ], R3 ;  /* 0x00000003000085a7 */ /* 0x000ea400080010ff */
[----:B--2---:R-:W-:Y:S05]  /*9a50*/  @!P0 BRA `(.L_x_157) ;  /* 0xfffffffc00f08947 */ /* 0x004fea000383ffff */
[----:B------:R-:W-:Y:S05]  /*9a60*/  BRA `(.L_x_158) ;  /* 0xffffff8c00207947 */ /* 0x000fea000383ffff */
.L_x_41:
[----:B----4-:R-:W-:-:S07]  /*9a70*/  MOV R0, UR5 ;  /* 0x0000000500007c02 */ /* 0x010fce0008000f00 */
.L_x_159:
[----:B-1----:R1:W2:Y:S02]  /*9a80*/  SYNCS.PHASECHK.TRANS64.TRYWAIT P0, [R0+URZ], R3 ;  /* 0x00000003000075a7 */ /* 0x0022a400080011ff */
[----:B--2---:R-:W-:Y:S05]  /*9a90*/  @!P0 NANOSLEEP.SYNCS 0x989680 ;  /* 0x009896800000895d */ /* 0x004fea0003900000 */
[----:B------:R-:W2:Y:S02]  /*9aa0*/  @!P0 SYNCS.PHASECHK.TRANS64 P0, [R0+URZ], R3 ;  /* 0x00000003000085a7 */ /* 0x000ea400080010ff */
[----:B--2---:R-:W-:Y:S05]  /*9ab0*/  @!P0 BRA `(.L_x_159) ;  /* 0xfffffffc00f08947 */ /* 0x004fea000383ffff */
[----:B------:R-:W-:Y:S05]  /*9ac0*/  BRA `(.L_x_160) ;  /* 0xffffff8c002c7947 */ /* 0x000fea000383ffff */
.L_x_42:
[----:B----4-:R-:W-:-:S07]  /*9ad0*/  MOV R0, UR5 ;  /* 0x0000000500007c02 */ /* 0x010fce0008000f00 */
.L_x_161:
[----:B-1----:R1:W2:Y:S02]  /*9ae0*/  SYNCS.PHASECHK.TRANS64.TRYWAIT P0, [R0+URZ], R3 ;  /* 0x00000003000075a7 */ /* 0x0022a400080011ff */
[----:B--2---:R-:W-:Y:S05]  /*9af0*/  @!P0 NANOSLEEP.SYNCS 0x989680 ;  /* 0x009896800000895d */ /* 0x004fea0003900000 */
[----:B------:R-:W2:Y:S02]  /*9b00*/  @!P0 SYNCS.PHASECHK.TRANS64 P0, [R0+URZ], R3 ;  /* 0x00000003000085a7 */ /* 0x000ea400080010ff */
[----:B--2---:R-:W-:Y:S05]  /*9b10*/  @!P0 BRA `(.L_x_161) ;  /* 0xfffffffc00f08947 */ /* 0x004fea000383ffff */
[----:B------:R-:W-:Y:S05]  /*9b20*/  BRA `(.L_x_162) ;  /* 0xffffff8c00387947 */ /* 0x000fea000383ffff */
.L_x_43:
[----:B----4-:R-:W-:-:S07]  /*9b30*/  MOV R0, UR5 ;  /* 0x0000000500007c02 */ /* 0x010fce0008000f00 */
.L_x_163:
[----:B-1----:R1:W2:Y:S02]  /*9b40*/  SYNCS.PHASECHK.TRANS64.TRYWAIT P0, [R0+URZ], R3 ;  /* 0x00000003000075a7 */ /* 0x0022a400080011ff */
[----:B--2---:R-:W-:Y:S05]  /*9b50*/  @!P0 NANOSLEEP.SYNCS 0x989680 ;  /* 0x009896800000895d */ /* 0x004fea0003900000 */
[----:B------:R-:W2:Y:S02]  /*9b60*/  @!P0 SYNCS.PHASECHK.TRANS64 P0, [R0+URZ], R3 ;  /* 0x00000003000085a7 */ /* 0x000ea400080010ff */
[----:B--2---:R-:W-:Y:S05]  /*9b70*/  @!P0 BRA `(.L_x_163) ;  /* 0xfffffffc00f08947 */ /* 0x004fea000383ffff */
[----:B------:R-:W-:Y:S05]  /*9b80*/  BRA `(.L_x_164) ;  /* 0xffffff8c00447947 */ /* 0x000fea000383ffff */
.L_x_44:
[----:B----4-:R-:W-:-:S07]  /*9b90*/  MOV R0, UR5 ;  /* 0x0000000500007c02 */ /* 0x010fce0008000f00 */
.L_x_165:
[----:B-1----:R1:W2:Y:S02]  /*9ba0*/  SYNCS.PHASECHK.TRANS64.TRYWAIT P0, [R0+URZ], R3 ;  /* 0x00000003000075a7 */ /* 0x0022a400080011ff */
[----:B--2---:R-:W-:Y:S05]  /*9bb0*/  @!P0 NANOSLEEP.SYNCS 0x989680 ;  /* 0x009896800000895d */ /* 0x004fea0003900000 */
[----:B------:R-:W2:Y:S02]  /*9bc0*/  @!P0 SYNCS.PHASECHK.TRANS64 P0, [R0+URZ], R3 ;  /* 0x00000003000085a7 */ /* 0x000ea400080010ff */
[----:B--2---:R-:W-:Y:S05]  /*9bd0*/  @!P0 BRA `(.L_x_165) ;  /* 0xfffffffc00f08947 */ /* 0x004fea000383ffff */
[----:B------:R-:W-:Y:S05]  /*9be0*/  BRA `(.L_x_166) ;  /* 0xffffff8c00507947 */ /* 0x000fea000383ffff */
.L_x_45:
[----:B----4-:R-:W-:-:S07]  /*9bf0*/  MOV R0, UR5 ;  /* 0x0000000500007c02 */ /* 0x010fce0008000f00 */
.L_x_167:
[----:B-1----:R1:W2:Y:S02]  /*9c00*/  SYNCS.PHASECHK.TRANS64.TRYWAIT P0, [R0+URZ], R3 ;  /* 0x00000003000075a7 */ /* 0x0022a400080011ff */
[----:B--2---:R-:W-:Y:S05]  /*9c10*/  @!P0 NANOSLEEP.SYNCS 0x989680 ;  /* 0x009896800000895d */ /* 0x004fea0003900000 */
[----:B------:R-:W2:Y:S02]  /*9c20*/  @!P0 SYNCS.PHASECHK.TRANS64 P0, [R0+URZ], R3 ;  /* 0x00000003000085a7 */ /* 0x000ea400080010ff */
[----:B--2---:R-:W-:Y:S05]  /*9c30*/  @!P0 BRA `(.L_x_167) ;  /* 0xfffffffc00f08947 */ /* 0x004fea000383ffff */
[----:B------:R-:W-:Y:S05]  /*9c40*/  BRA `(.L_x_168) ;  /* 0xffffff8c005c7947 */ /* 0x000fea000383ffff */
.L_x_46:
[----:B----4-:R-:W-:-:S07]  /*9c50*/  MOV R0, UR5 ;  /* 0x0000000500007c02 */ /* 0x010fce0008000f00 */
.L_x_169:
[----:B-1----:R1:W2:Y:S02]  /*9c60*/  SYNCS.PHASECHK.TRANS64.TRYWAIT P0, [R0+URZ], R3 ;  /* 0x00000003000075a7 */ /* 0x0022a400080011ff */
[----:B--2---:R-:W-:Y:S05]  /*9c70*/  @!P0 NANOSLEEP.SYNCS 0x989680 ;  /* 0x009896800000895d */ /* 0x004fea0003900000 */
[----:B------:R-:W2:Y:S02]  /*9c80*/  @!P0 SYNCS.PHASECHK.TRANS64 P0, [R0+URZ], R3 ;  /* 0x00000003000085a7 */ /* 0x000ea400080010ff */
[----:B--2---:R-:W-:Y:S05]  /*9c90*/  @!P0 BRA `(.L_x_169) ;  /* 0xfffffffc00f08947 */ /* 0x004fea000383ffff */
[----:B------:R-:W-:Y:S05]  /*9ca0*/  BRA `(.L_x_170) ;  /* 0xffffff8c00687947 */ /* 0x000fea000383ffff */
.L_x_47:
[----:B----4-:R-:W-:-:S07]  /*9cb0*/  MOV R0, UR5 ;  /* 0x0000000500007c02 */ /* 0x010fce0008000f00 */
.L_x_171:
[----:B-1----:R1:W2:Y:S02]  /*9cc0*/  SYNCS.PHASECHK.TRANS64.TRYWAIT P0, [R0+URZ], R3 ;  /* 0x00000003000075a7 */ /* 0x0022a400080011ff */
[----:B--2---:R-:W-:Y:S05]  /*9cd0*/  @!P0 NANOSLEEP.SYNCS 0x989680 ;  /* 0x009896800000895d */ /* 0x004fea0003900000 */
[----:B------:R-:W2:Y:S02]  /*9ce0*/  @!P0 SYNCS.PHASECHK.TRANS64 P0, [R0+URZ], R3 ;  /* 0x00000003000085a7 */ /* 0x000ea400080010ff */
[----:B--2---:R-:W-:Y:S05]  /*9cf0*/  @!P0 BRA `(.L_x_171) ;  /* 0xfffffffc00f08947 */ /* 0x004fea000383ffff */
[----:B------:R-:W-:Y:S05]  /*9d00*/  BRA `(.L_x_172) ;  /* 0xffffff8c00747947 */ /* 0x000fea000383ffff */
.L_x_48:
[----:B----4-:R-:W-:-:S07]  /*9d10*/  MOV R0, UR5 ;  /* 0x0000000500007c02 */ /* 0x010fce0008000f00 */
.L_x_173:
[----:B-1----:R1:W2:Y:S02]  /*9d20*/  SYNCS.PHASECHK.TRANS64.TRYWAIT P0, [R0+URZ], R3 ;  /* 0x00000003000075a7 */ /* 0x0022a400080011ff */
[----:B--2---:R-:W-:Y:S05]  /*9d30*/  @!P0 NANOSLEEP.SYNCS 0x989680 ;  /* 0x009896800000895d */ /* 0x004fea0003900000 */
[----:B------:R-:W2:Y:S02]  /*9d40*/  @!P0 SYNCS.PHASECHK.TRANS64 P0, [R0+URZ], R3 ;  /* 0x00000003000085a7 */ /* 0x000ea400080010ff */
[----:B--2---:R-:W-:Y:S05]  /*9d50*/  @!P0 BRA `(.L_x_173) ;  /* 0xfffffffc00f08947 */ /* 0x004fea000383ffff */
[----:B------:R-:W-:Y:S05]  /*9d60*/  BRA `(.L_x_174) ;  /* 0xffffff8c00807947 */ /* 0x000fea000383ffff */
.L_x_49:
[----:B----4-:R-:W-:-:S07]  /*9d70*/  MOV R0, UR5 ;  /* 0x0000000500007c02 */ /* 0x010fce0008000f00 */
.L_x_175:
[----:B-1----:R1:W2:Y:S02]  /*9d80*/  SYNCS.PHASECHK.TRANS64.TRYWAIT P0, [R0+URZ], R3 ;  /* 0x00000003000075a7 */ /* 0x0022a400080011ff */
[----:B--2---:R-:W-:Y:S05]  /*9d90*/  @!P0 NANOSLEEP.SYNCS 0x989680 ;  /* 0x009896800000895d */ /* 0x004fea0003900000 */
[----:B------:R-:W2:Y:S02]  /*9da0*/  @!P0 SYNCS.PHASECHK.TRANS64 P0, [R0+URZ], R3 ;  /* 0x00000003000085a7 */ /* 0x000ea400080010ff */
[----:B--2---:R-:W-:Y:S05]  /*9db0*/  @!P0 BRA `(.L_x_175) ;  /* 0xfffffffc00f08947 */ /* 0x004fea000383ffff */
[----:B------:R-:W-:Y:S05]  /*9dc0*/  BRA `(.L_x_176) ;  /* 0xffffff8c008c7947 */ /* 0x000fea000383ffff */
.L_x_50:
[----:B----4-:R-:W-:-:S07]  /*9dd0*/  MOV R0, UR5 ;  /* 0x0000000500007c02 */ /* 0x010fce0008000f00 */
.L_x_177:
[----:B-1----:R1:W2:Y:S02]  /*9de0*/  SYNCS.PHASECHK.TRANS64.TRYWAIT P0, [R0+URZ], R3 ;  /* 0x00000003000075a7 */ /* 0x0022a400080011ff */
[----:B--2---:R-:W-:Y:S05]  /*9df0*/  @!P0 NANOSLEEP.SYNCS 0x989680 ;  /* 0x009896800000895d */ /* 0x004fea0003900000 */
[----:B------:R-:W2:Y:S02]  /*9e00*/  @!P0 SYNCS.PHASECHK.TRANS64 P0, [R0+URZ], R3 ;  /* 0x00000003000085a7 */ /* 0x000ea400080010ff */
[----:B--2---:R-:W-:Y:S05]  /*9e10*/  @!P0 BRA `(.L_x_177) ;  /* 0xfffffffc00f08947 */ /* 0x004fea000383ffff */
[----:B------:R-:W-:Y:S05]  /*9e20*/  BRA `(.L_x_178) ;  /* 0xffffff8c00987947 */ /* 0x000fea000383ffff */
.L_x_51:
[----:B----4-:R-:W-:-:S07]  /*9e30*/  MOV R0, UR5 ;  /* 0x0000000500007c02 */ /* 0x010fce0008000f00 */
.L_x_179:
[----:B-1----:R1:W2:Y:S02]  /*9e40*/  SYNCS.PHASECHK.TRANS64.TRYWAIT P0, [R0+URZ], R3 ;  /* 0x00000003000075a7 */ /* 0x0022a400080011ff */
[----:B--2---:R-:W-:Y:S05]  /*9e50*/  @!P0 NANOSLEEP.SYNCS 0x989680 ;  /* 0x009896800000895d */ /* 0x004fea0003900000 */
[----:B------:R-:W2:Y:S02]  /*9e60*/  @!P0 SYNCS.PHASECHK.TRANS64 P0, [R0+URZ], R3 ;  /* 0x00000003000085a7 */ /* 0x000ea400080010ff */
[----:B--2---:R-:W-:Y:S05]  /*9e70*/  @!P0 BRA `(.L_x_179) ;  /* 0xfffffffc00f08947 */ /* 0x004fea000383ffff */
[----:B------:R-:W-:Y:S05]  /*9e80*/  BRA `(.L_x_180) ;  /* 0xffffff8c00a47947 */ /* 0x000fea000383ffff */
.L_x_52:
[----:B----4-:R-:W-:-:S07]  /*9e90*/  MOV R0, UR5 ;  /* 0x0000000500007c02 */ /* 0x010fce0008000f00 */
.L_x_181:
[----:B-1----:R1:W2:Y:S02]  /*9ea0*/  SYNCS.PHASECHK.TRANS64.TRYWAIT P0, [R0+URZ], R3 ;  /* 0x00000003000075a7 */ /* 0x0022a400080011ff */
[----:B--2---:R-:W-:Y:S05]  /*9eb0*/  @!P0 NANOSLEEP.SYNCS 0x989680 ;  /* 0x009896800000895d */ /* 0x004fea0003900000 */
[----:B------:R-:W2:Y:S02]  /*9ec0*/  @!P0 SYNCS.PHASECHK.TRANS64 P0, [R0+URZ], R3 ;  /* 0x00000003000085a7 */ /* 0x000ea400080010ff */
[----:B--2---:R-:W-:Y:S05]  /*9ed0*/  @!P0 BRA `(.L_x_181) ;  /* 0xfffffffc00f08947 */ /* 0x004fea000383ffff */
[----:B------:R-:W-:Y:S05]  /*9ee0*/  BRA `(.L_x_182) ;  /* 0xffffff8c00b07947 */ /* 0x000fea000383ffff */
.L_x_53:
[----:B----4-:R-:W-:-:S07]  /*9ef0*/  MOV R0, UR5 ;  /* 0x0000000500007c02 */ /* 0x010fce0008000f00 */
.L_x_183:
[----:B-1----:R1:W2:Y:S02]  /*9f00*/  SYNCS.PHASECHK.TRANS64.TRYWAIT P0, [R0+URZ], R3 ;  /* 0x00000003000075a7 */ /* 0x0022a400080011ff */
[----:B--2---:R-:W-:Y:S05]  /*9f10*/  @!P0 NANOSLEEP.SYNCS 0x989680 ;  /* 0x009896800000895d */ /* 0x004fea0003900000 */
[----:B------:R-:W2:Y:S02]  /*9f20*/  @!P0 SYNCS.PHASECHK.TRANS64 P0, [R0+URZ], R3 ;  /* 0x00000003000085a7 */ /* 0x000ea400080010ff */
[----:B--2---:R-:W-:Y:S05]  /*9f30*/  @!P0 BRA `(.L_x_183) ;  /* 0xfffffffc00f08947 */ /* 0x004fea000383ffff */
[----:B------:R-:W-:Y:S05]  /*9f40*/  BRA `(.L_x_184) ;  /* 0xffffff8c00bc7947 */ /* 0x000fea000383ffff */
.L_x_54:
[----:B----4-:R-:W-:-:S07]  /*9f50*/  MOV R0, UR5 ;  /* 0x0000000500007c02 */ /* 0x010fce0008000f00 */
.L_x_185:
[----:B-1----:R1:W2:Y:S02]  /*9f60*/  SYNCS.PHASECHK.TRANS64.TRYWAIT P0, [R0+URZ], R3 ;  /* 0x00000003000075a7 */ /* 0x0022a400080011ff */
[----:B--2---:R-:W-:Y:S05]  /*9f70*/  @!P0 NANOSLEEP.SYNCS 0x989680 ;  /* 0x009896800000895d */ /* 0x004fea0003900000 */
[----:B------:R-:W2:Y:S02]  /*9f80*/  @!P0 SYNCS.PHASECHK.TRANS64 P0, [R0+URZ], R3 ;  /* 0x00000003000085a7 */ /* 0x000ea400080010ff */
[----:B--2---:R-:W-:Y:S05]  /*9f90*/  @!P0 BRA `(.L_x_185) ;  /* 0xfffffffc00f08947 */ /* 0x004fea000383ffff */
[----:B------:R-:W-:Y:S05]  /*9fa0*/  BRA `(.L_x_186) ;  /* 0xffffff8c00c87947 */ /* 0x000fea000383ffff */
.L_x_57:
[----:B-1----:R1:W2:Y:S02]  /*9fb0*/  SYNCS.PHASECHK.TRANS64.TRYWAIT P0, [R0+URZ+0x1e0], R4 ;  /* 0x0001e004000075a7 */ /* 0x0022a400080011ff */
[----:B--2---:R-:W-:Y:S05]  /*9fc0*/  @!P0 NANOSLEEP.SYNCS 0x989680 ;  /* 0x009896800000895d */ /* 0x004fea0003900000 */
[----:B------:R-:W2:Y:S02]  /*9fd0*/  @!P0 SYNCS.PHASECHK.TRANS64 P0, [R0+URZ+0x1e0], R4 ;  /* 0x0001e004000085a7 */ /* 0x000ea400080010ff */
[----:B--2---:R-:W-:Y:S05]  /*9fe0*/  @!P0 BRA `(.L_x_57) ;  /* 0xfffffffc00f08947 */ /* 0x004fea000383ffff */
[----:B------:R-:W-:Y:S05]  /*9ff0*/  BRA `(.L_x_187) ;  /* 0xffffff9000247947 */ /* 0x000fea000383ffff */
.L_x_58:
[----:B------:R-:W-:-:S07]  /*a000*/  MOV R0, UR5 ;  /* 0x0000000500007c02 */ /* 0x000fce0008000f00 */
.L_x_188:
[----:B-1----:R1:W2:Y:S02]  /*a010*/  SYNCS.PHASECHK.TRANS64.TRYWAIT P0, [R0+URZ+0x190], R5 ;  /* 0x00019005000075a7 */ /* 0x0022a400080011ff */
[----:B--2---:R-:W-:Y:S05]  /*a020*/  @!P0 NANOSLEEP.SYNCS 0x989680 ;  /* 0x009896800000895d */ /* 0x004fea0003900000 */
[----:B------:R-:W2:Y:S02]  /*a030*/  @!P0 SYNCS.PHASECHK.TRANS64 P0, [R0+URZ+0x190], R5 ;  /* 0x00019005000085a7 */ /* 0x000ea400080010ff */
[----:B--2---:R-:W-:Y:S05]  /*a040*/  @!P0 BRA `(.L_x_188) ;  /* 0xfffffffc00f08947 */ /* 0x004fea000383ffff */
[----:B------:R-:W-:Y:S05]  /*a050*/  BRA `(.L_x_189) ;  /* 0xffffff9000347947 */ /* 0x000fea000383ffff */
.L_x_59:
[----:B-1----:R1:W2:Y:S02]  /*a060*/  SYNCS.PHASECHK.TRANS64.TRYWAIT P1, [R0+URZ+0x180], R4 ;  /* 0x00018004000075a7 */ /* 0x0022a400080211ff */
[----:B--2---:R-:W-:Y:S05]  /*a070*/  @!P1 NANOSLEEP.SYNCS 0x989680 ;  /* 0x009896800000995d */ /* 0x004fea0003900000 */
[----:B------:R-:W2:Y:S02]  /*a080*/  @!P1 SYNCS.PHASECHK.TRANS64 P1, [R0+URZ+0x180], R4 ;  /* 0x00018004000095a7 */ /* 0x000ea400080210ff */
[----:B--2---:R-:W-:Y:S05]  /*a090*/  @!P1 BRA `(.L_x_59) ;  /* 0xfffffffc00f09947 */ /* 0x004fea000383ffff */
[----:B------:R-:W-:Y:S05]  /*a0a0*/  BRA `(.L_x_190) ;  /* 0xffffff9000647947 */ /* 0x000fea000383ffff */
.L_x_62:
[----:B------:R-:W-:-:S07]  /*a0b0*/  MOV R0, UR5 ;  /* 0x0000000500007c02 */ /* 0x000fce0008000f00 */
.L_x_191:
[----:B-1----:R1:W2:Y:S02]  /*a0c0*/  SYNCS.PHASECHK.TRANS64.TRYWAIT P0, [R0+URZ+0x190], R2 ;  /* 0x00019002000075a7 */ /* 0x0022a400080011ff */
[----:B--2---:R-:W-:Y:S05]  /*a0d0*/  @!P0 NANOSLEEP.SYNCS 0x989680 ;  /* 0x009896800000895d */ /* 0x004fea0003900000 */
[----:B------:R-:W2:Y:S02]  /*a0e0*/  @!P0 SYNCS.PHASECHK.TRANS64 P0, [R0+URZ+0x190], R2 ;  /* 0x00019002000085a7 */ /* 0x000ea400080010ff */
[----:B--2---:R-:W-:Y:S05]  /*a0f0*/  @!P0 BRA `(.L_x_191) ;  /* 0xfffffffc00f08947 */ /* 0x004fea000383ffff */
[----:B------:R-:W-:Y:S05]  /*a100*/  BRA `(.L_x_61) ;  /* 0xffffff9000b87947 */ /* 0x000fea000383ffff */
.L_x_69:
[----:B-1----:R1:W2:Y:S02]  /*a110*/  SYNCS.PHASECHK.TRANS64.TRYWAIT P1, [R0+URZ+0x180], R2 ;  /* 0x00018002000075a7 */ /* 0x0022a400080211ff */
[----:B--2---:R-:W-:Y:S05]  /*a120*/  @!P1 NANOSLEEP.SYNCS 0x989680 ;  /* 0x009896800000995d */ /* 0x004fea0003900000 */
[----:B------:R-:W2:Y:S02]  /*a130*/  @!P1 SYNCS.PHASECHK.TRANS64 P1, [R0+URZ+0x180], R2 ;  /* 0x00018002000095a7 */ /* 0x000ea400080210ff */
[----:B--2---:R-:W-:Y:S05]  /*a140*/  @!P1 BRA `(.L_x_69) ;  /* 0xfffffffc00f09947 */ /* 0x004fea000383ffff */
[----:B------:R-:W-:Y:S05]  /*a150*/  BRA `(.L_x_192) ;  /* 0xffffff9800107947 */ /* 0x000fea000383ffff */
.L_x_70:
[----:B------:R-:W-:-:S07]  /*a160*/  MOV R2, UR9 ;  /* 0x0000000900027c02 */ /* 0x000fce0008000f00 */
.L_x_193:
[----:B-1----:R1:W2:Y:S02]  /*a170*/  SYNCS.PHASECHK.TRANS64.TRYWAIT P0, [R2+URZ+0x1c0], R0 ;  /* 0x0001c000020075a7 */ /* 0x0022a400080011ff */
[----:B--2---:R-:W-:Y:S05]  /*a180*/  @!P0 NANOSLEEP.SYNCS 0x989680 ;  /* 0x009896800000895d */ /* 0x004fea0003900000 */
[----:B------:R-:W2:Y:S02]  /*a190*/  @!P0 SYNCS.PHASECHK.TRANS64 P0, [R2+URZ+0x1c0], R0 ;  /* 0x0001c000020085a7 */ /* 0x000ea400080010ff */
[----:B--2---:R-:W-:Y:S05]  /*a1a0*/  @!P0 BRA `(.L_x_193) ;  /* 0xfffffffc00f08947 */ /* 0x004fea000383ffff */
[----:B------:R-:W-:Y:S05]  /*a1b0*/  BRA `(.L_x_194) ;  /* 0xffffff9800447947 */ /* 0x000fea000383ffff */
.L_x_73:
[----:B------:R-:W-:Y:S07]  /*a1c0*/  MOV R0, UR7 ;  /* 0x0000000700007c02 */ /* 0x000fee0008000f00 */
.L_x_195:
[----:B-1----:R1:W2:Y:S02]  /*a1d0*/  SYNCS.PHASECHK.TRANS64.TRYWAIT P0, [R0+URZ], R2 ;  /* 0x00000002000075a7 */ /* 0x0022a400080011ff */
[----:B--2---:R-:W-:Y:S05]  /*a1e0*/  @!P0 NANOSLEEP.SYNCS 0x989680 ;  /* 0x009896800000895d */ /* 0x004fea0003900000 */
[----:B------:R-:W2:Y:S02]  /*a1f0*/  @!P0 SYNCS.PHASECHK.TRANS64 P0, [R0+URZ], R2 ;  /* 0x00000002000085a7 */ /* 0x000ea400080010ff */
[----:B--2---:R-:W-:Y:S05]  /*a200*/  @!P0 BRA `(.L_x_195) ;  /* 0xfffffffc00f08947 */ /* 0x004fea000383ffff */
[----:B------:R-:W-:Y:S05]  /*a210*/  BRA `(.L_x_72) ;  /* 0xffffff98007c7947 */ /* 0x000fea000383ffff */
.L_x_76:
[----:B------:R-:W-:-:S07]  /*a220*/  MOV R0, UR5 ;  /* 0x0000000500007c02 */ /* 0x000fce0008000f00 */
.L_x_196:
[----:B--2---:R2:W3:Y:S02]  /*a230*/  SYNCS.PHASECHK.TRANS64.TRYWAIT P0, [R0+URZ], R2 ;  /* 0x00000002000075a7 */ /* 0x0044e400080011ff */
[----:B---3--:R-:W-:Y:S05]  /*a240*/  @!P0 NANOSLEEP.SYNCS 0x989680 ;  /* 0x009896800000895d */ /* 0x008fea0003900000 */
[----:B------:R-:W3:Y:S02]  /*a250*/  @!P0 SYNCS.PHASECHK.TRANS64 P0, [R0+URZ], R2 ;  /* 0x00000002000085a7 */ /* 0x000ee400080010ff */
[----:B---3--:R-:W-:Y:S05]  /*a260*/  @!P0 BRA `(.L_x_196) ;  /* 0xfffffffc00f08947 */ /* 0x008fea000383ffff */
[----:B------:R-:W-:Y:S05]  /*a270*/  BRA `(.L_x_197) ;  /* 0xffffff9c001c7947 */ /* 0x000fea000383ffff */
.L_x_77:
[----:B------:R-:W-:-:S07]  /*a280*/  MOV R0, UR5 ;  /* 0x0000000500007c02 */ /* 0x000fce0008000f00 */
.L_x_198:
[----:B--2---:R2:W3:Y:S02]  /*a290*/  SYNCS.PHASECHK.TRANS64.TRYWAIT P0, [R0+URZ], R3 ;  /* 0x00000003000075a7 */ /* 0x0044e400080011ff */
[----:B---3--:R-:W-:Y:S05]  /*a2a0*/  @!P0 NANOSLEEP.SYNCS 0x989680 ;  /* 0x009896800000895d */ /* 0x008fea0003900000 */
[----:B------:R-:W3:Y:S02]  /*a2b0*/  @!P0 SYNCS.PHASECHK.TRANS64 P0, [R0+URZ], R3 ;  /* 0x00000003000085a7 */ /* 0x000ee400080010ff */
[----:B---3--:R-:W-:Y:S05]  /*a2c0*/  @!P0 BRA `(.L_x_198) ;  /* 0xfffffffc00f08947 */ /* 0x008fea000383ffff */
[----:B------:R-:W-:Y:S05]  /*a2d0*/  BRA `(.L_x_199) ;  /* 0xffffff9c00287947 */ /* 0x000fea000383ffff */
.L_x_78:
[----:B------:R-:W-:-:S07]  /*a2e0*/  MOV R0, UR5 ;  /* 0x0000000500007c02 */ /* 0x000fce0008000f00 */
.L_x_200:
[----:B--2---:R2:W3:Y:S02]  /*a2f0*/  SYNCS.PHASECHK.TRANS64.TRYWAIT P0, [R0+URZ], R3 ;  /* 0x00000003000075a7 */ /* 0x0044e400080011ff */
[----:B---3--:R-:W-:Y:S05]  /*a300*/  @!P0 NANOSLEEP.SYNCS 0x989680 ;  /* 0x009896800000895d */ /* 0x008fea0003900000 */
[----:B------:R-:W3:Y:S02]  /*a310*/  @!P0 SYNCS.PHASECHK.TRANS64 P0, [R0+URZ], R3 ;  /* 0x00000003000085a7 */ /* 0x000ee400080010ff */
[----:B---3--:R-:W-:Y:S05]  /*a320*/  @!P0 BRA `(.L_x_200) ;  /* 0xfffffffc00f08947 */ /* 0x008fea000383ffff */
[----:B------:R-:W-:Y:S05]  /*a330*/  BRA `(.L_x_201) ;  /* 0xffffff9c00347947 */ /* 0x000fea000383ffff */
.L_x_79:
[----:B--2---:R-:W-:-:S07]  /*a340*/  MOV R0, UR7 ;  /* 0x0000000700007c02 */ /* 0x004fce0008000f00 */
.L_x_202:
[----:B--2---:R2:W3:Y:S02]  /*a350*/  SYNCS.PHASECHK.TRANS64.TRYWAIT P0, [R0+URZ], R2 ;  /* 0x00000002000075a7 */ /* 0x0044e400080011ff */
[----:B---3--:R-:W-:Y:S05]  /*a360*/  @!P0 NANOSLEEP.SYNCS 0x989680 ;  /* 0x009896800000895d */ /* 0x008fea0003900000 */
[----:B------:R-:W3:Y:S02]  /*a370*/  @!P0 SYNCS.PHASECHK.TRANS64 P0, [R0+URZ], R2 ;  /* 0x00000002000085a7 */ /* 0x000ee400080010ff */
[----:B---3--:R-:W-:Y:S05]  /*a380*/  @!P0 BRA `(.L_x_202) ;  /* 0xfffffffc00f08947 */ /* 0x008fea000383ffff */
[----:B------:R-:W-:Y:S05]  /*a390*/  BRA `(.L_x_203) ;  /* 0xffffff9c00407947 */ /* 0x000fea000383ffff */
.L_x_84:
[----:B--2---:R2:W3:Y:S02]  /*a3a0*/  SYNCS.PHASECHK.TRANS64.TRYWAIT P0, [R0+URZ+0x180], R2 ;  /* 0x00018002000075a7 */ /* 0x0044e400080011ff */
[----:B---3--:R-:W-:Y:S05]  /*a3b0*/  @!P0 NANOSLEEP.SYNCS 0x989680 ;  /* 0x009896800000895d */ /* 0x008fea0003900000 */
[----:B------:R-:W3:Y:S02]  /*a3c0*/  @!P0 SYNCS.PHASECHK.TRANS64 P0, [R0+URZ+0x180], R2 ;  /* 0x00018002000085a7 */ /* 0x000ee400080010ff */
[----:B---3--:R-:W-:Y:S05]  /*a3d0*/  @!P0 BRA `(.L_x_84) ;  /* 0xfffffffc00f08947 */ /* 0x008fea000383ffff */
[----:B------:R-:W-:Y:S05]  /*a3e0*/  BRA `(.L_x_204) ;  /* 0xffffffa0004c7947 */ /* 0x000fea000383ffff */
.L_x_87:
[----:B------:R-:W-:Y:S07]  /*a3f0*/  MOV R0, UR7 ;  /* 0x0000000700007c02 */ /* 0x000fee0008000f00 */
.L_x_205:
[----:B--2---:R2:W3:Y:S02]  /*a400*/  SYNCS.PHASECHK.TRANS64.TRYWAIT P0, [R0+URZ+0x178], R2 ;  /* 0x00017802000075a7 */ /* 0x0044e400080011ff */
[----:B---3--:R-:W-:Y:S05]  /*a410*/  @!P0 NANOSLEEP.SYNCS 0x989680 ;  /* 0x009896800000895d */ /* 0x008fea0003900000 */
[----:B------:R-:W3:Y:S02]  /*a420*/  @!P0 SYNCS.PHASECHK.TRANS64 P0, [R0+URZ+0x178], R2 ;  /* 0x00017802000085a7 */ /* 0x000ee400080010ff */
[----:B---3--:R-:W-:Y:S05]  /*a430*/  @!P0 BRA `(.L_x_205) ;  /* 0xfffffffc00f08947 */ /* 0x008fea000383ffff */
[----:B------:R-:W-:Y:S05]  /*a440*/  BRA `(.L_x_86) ;  /* 0xffffffa4002c7947 */ /* 0x000fea000383ffff */
.L_x_90:
[----:B------:R-:W-:Y:S07]  /*a450*/  MOV R0, UR7 ;  /* 0x0000000700007c02 */ /* 0x000fee0008000f00 */
.L_x_206:
[----:B-1----:R1:W2:Y:S02]  /*a460*/  SYNCS.PHASECHK.TRANS64.TRYWAIT P0, [R0+URZ+0x150], R14 ;  /* 0x0001500e000075a7 */ /* 0x0022a400080011ff */
[----:B--2---:R-:W-:Y:S05]  /*a470*/  @!P0 NANOSLEEP.SYNCS 0x989680 ;  /* 0x009896800000895d */ /* 0x004fea0003900000 */
[----:B------:R-:W2:Y:S02]  /*a480*/  @!P0 SYNCS.PHASECHK.TRANS64 P0, [R0+URZ+0x150], R14 ;  /* 0x0001500e000085a7 */ /* 0x000ea400080010ff */
[----:B--2---:R-:W-:Y:S05]  /*a490*/  @!P0 BRA `(.L_x_206) ;  /* 0xfffffffc00f08947 */ /* 0x004fea000383ffff */
[----:B------:R-:W-:Y:S05]  /*a4a0*/  BRA `(.L_x_207) ;  /* 0xffffffa400a47947 */ /* 0x000fea000383ffff */
.L_x_91:
[----:B------:R-:W-:Y:S07]  /*a4b0*/  MOV R0, UR7 ;  /* 0x0000000700007c02 */ /* 0x000fee0008000f00 */
.L_x_208:
[----:B-1----:R1:W2:Y:S02]  /*a4c0*/  SYNCS.PHASECHK.TRANS64.TRYWAIT P0, [R0+URZ+0x158], R14 ;  /* 0x0001580e000075a7 */ /* 0x0022a400080011ff */
[----:B--2---:R-:W-:Y:S05]  /*a4d0*/  @!P0 NANOSLEEP.SYNCS 0x989680 ;  /* 0x009896800000895d */ /* 0x004fea0003900000 */
[----:B------:R-:W2:Y:S02]  /*a4e0*/  @!P0 SYNCS.PHASECHK.TRANS64 P0, [R0+URZ+0x158], R14 ;  /* 0x0001580e000085a7 */ /* 0x000ea400080010ff */
[----:B--2---:R-:W-:Y:S05]  /*a4f0*/  @!P0 BRA `(.L_x_208) ;  /* 0xfffffffc00f08947 */ /* 0x004fea000383ffff */
[----:B------:R-:W-:Y:S05]  /*a500*/  BRA `(.L_x_209) ;  /* 0xffffffa400dc7947 */ /* 0x000fea000383ffff */
.L_x_92:
[----:B------:R-:W-:Y:S07]  /*a510*/  MOV R0, UR7 ;  /* 0x0000000700007c02 */ /* 0x000fee0008000f00 */
.L_x_210:
[----:B-1----:R1:W2:Y:S02]  /*a520*/  SYNCS.PHASECHK.TRANS64.TRYWAIT P0, [R0+URZ+0x160], R14 ;  /* 0x0001600e000075a7 */ /* 0x0022a400080011ff */
[----:B--2---:R-:W-:Y:S05]  /*a530*/  @!P0 NANOSLEEP.SYNCS 0x989680 ;  /* 0x009896800000895d */ /* 0x004fea0003900000 */
[----:B------:R-:W2:Y:S02]  /*a540*/  @!P0 SYNCS.PHASECHK.TRANS64 P0, [R0+URZ+0x160], R14 ;  /* 0x0001600e000085a7 */ /* 0x000ea400080010ff */
[----:B--2---:R-:W-:Y:S05]  /*a550*/  @!P0 BRA `(.L_x_210) ;  /* 0xfffffffc00f08947 */ /* 0x004fea000383ffff */
[----:B------:R-:W-:Y:S05]  /*a560*/  BRA `(.L_x_211) ;  /* 0xffffffa800207947 */ /* 0x000fea000383ffff */
.L_x_93:
[----:B------:R-:W-:Y:S07]  /*a570*/  MOV R0, UR7 ;  /* 0x0000000700007c02 */ /* 0x000fee0008000f00 */
.L_x_212:
[----:B-1----:R1:W2:Y:S02]  /*a580*/  SYNCS.PHASECHK.TRANS64.TRYWAIT P0, [R0+URZ+0x168], R14 ;  /* 0x0001680e000075a7 */ /* 0x0022a400080011ff */
[----:B--2---:R-:W-:Y:S05]  /*a590*/  @!P0 NANOSLEEP.SYNCS 0x989680 ;  /* 0x009896800000895d */ /* 0x004fea0003900000 */
[----:B------:R-:W2:Y:S02]  /*a5a0*/  @!P0 SYNCS.PHASECHK.TRANS64 P0, [R0+URZ+0x168], R14 ;  /* 0x0001680e000085a7 */ /* 0x000ea400080010ff */
[----:B--2---:R-:W-:Y:S05]  /*a5b0*/  @!P0 BRA `(.L_x_212) ;  /* 0xfffffffc00f08947 */ /* 0x004fea000383ffff */
[----:B------:R-:W-:Y:S05]  /*a5c0*/  BRA `(.L_x_213) ;  /* 0xffffffa800a47947 */ /* 0x000fea000383ffff */
.L_x_95:
[----:B------:R-:W-:-:S07]  /*a5d0*/  MOV R0, UR7 ;  /* 0x0000000700007c02 */ /* 0x000fce0008000f00 */
.L_x_214:
[----:B-1----:R1:W3:Y:S02]  /*a5e0*/  SYNCS.PHASECHK.TRANS64.TRYWAIT P0, [R0+URZ+0x150], R2 ;  /* 0x00015002000075a7 */ /* 0x0022e400080011ff */
[----:B---3--:R-:W-:Y:S05]  /*a5f0*/  @!P0 NANOSLEEP.SYNCS 0x989680 ;  /* 0x009896800000895d */ /* 0x008fea0003900000 */
[----:B------:R-:W3:Y:S02]  /*a600*/  @!P0 SYNCS.PHASECHK.TRANS64 P0, [R0+URZ+0x150], R2 ;  /* 0x00015002000085a7 */ /* 0x000ee400080010ff */
[----:B---3--:R-:W-:Y:S05]  /*a610*/  @!P0 BRA `(.L_x_214) ;  /* 0xfffffffc00f08947 */ /* 0x008fea000383ffff */
[----:B------:R-:W-:Y:S05]  /*a620*/  BRA `(.L_x_215) ;  /* 0xffffffac00147947 */ /* 0x000fea000383ffff */
.L_x_96:
[----:B-1----:R-:W-:-:S07]  /*a630*/  MOV R0, UR7 ;  /* 0x0000000700007c02 */ /* 0x002fce0008000f00 */
.L_x_216:
[----:B-1----:R1:W3:Y:S02]  /*a640*/  SYNCS.PHASECHK.TRANS64.TRYWAIT P0, [R0+URZ+0x158], R2 ;  /* 0x00015802000075a7 */ /* 0x0022e400080011ff */
[----:B---3--:R-:W-:Y:S05]  /*a650*/  @!P0 NANOSLEEP.SYNCS 0x989680 ;  /* 0x009896800000895d */ /* 0x008fea0003900000 */
[----:B------:R-:W3:Y:S02]  /*a660*/  @!P0 SYNCS.PHASECHK.TRANS64 P0, [R0+URZ+0x158], R2 ;  /* 0x00015802000085a7 */ /* 0x000ee400080010ff */
[----:B---3--:R-:W-:Y:S05]  /*a670*/  @!P0 BRA `(.L_x_216) ;  /* 0xfffffffc00f08947 */ /* 0x008fea000383ffff */
[----:B------:R-:W-:Y:S05]  /*a680*/  BRA `(.L_x_217) ;  /* 0xffffffac00047947 */ /* 0x000fea000383ffff */
.L_x_97:
[----:B-1----:R-:W-:-:S07]  /*a690*/  MOV R0, UR7 ;  /* 0x0000000700007c02 */ /* 0x002fce0008000f00 */
.L_x_218:
[----:B-1----:R1:W3:Y:S02]  /*a6a0*/  SYNCS.PHASECHK.TRANS64.TRYWAIT P0, [R0+URZ+0x160], R2 ;  /* 0x00016002000075a7 */ /* 0x0022e400080011ff */
[----:B---3--:R-:W-:Y:S05]  /*a6b0*/  @!P0 NANOSLEEP.SYNCS 0x989680 ;  /* 0x009896800000895d */ /* 0x008fea0003900000 */
[----:B------:R-:W3:Y:S02]  /*a6c0*/  @!P0 SYNCS.PHASECHK.TRANS64 P0, [R0+URZ+0x160], R2 ;  /* 0x00016002000085a7 */ /* 0x000ee400080010ff */
[----:B---3--:R-:W-:Y:S05]  /*a6d0*/  @!P0 BRA `(.L_x_218) ;  /* 0xfffffffc00f08947 */ /* 0x008fea000383ffff */
[----:B------:R-:W-:Y:S05]  /*a6e0*/  BRA `(.L_x_219) ;  /* 0xffffffa800f47947 */ /* 0x000fea000383ffff */
.L_x_99:
[----:B--2---:R2:W4:Y:S02]  /*a6f0*/  SYNCS.PHASECHK.TRANS64.TRYWAIT P0, [R0+URZ+0x180], R2 ;  /* 0x00018002000075a7 */ /* 0x00452400080011ff */
[----:B----4-:R-:W-:Y:S05]  /*a700*/  @!P0 NANOSLEEP.SYNCS 0x989680 ;  /* 0x009896800000895d */ /* 0x010fea0003900000 */
[----:B------:R-:W4:Y:S02]  /*a710*/  @!P0 SYNCS.PHASECHK.TRANS64 P0, [R0+URZ+0x180], R2 ;  /* 0x00018002000085a7 */ /* 0x000f2400080010ff */
[----:B----4-:R-:W-:Y:S05]  /*a720*/  @!P0 BRA `(.L_x_99) ;  /* 0xfffffffc00f08947 */ /* 0x010fea000383ffff */
[----:B------:R-:W-:Y:S05]  /*a730*/  BRA `(.L_x_220) ;  /* 0xffffffac00c87947 */ /* 0x000fea000383ffff */
.L_x_110:
[----:B-1----:R-:W-:Y:S04]  /*a740*/  MOV R0, UR48 ;  /* 0x0000003000007c02 */ /* 0x002fe80008000f00 */
[----:B------:R1:W3:Y:S03]  /*a750*/  SYNCS.PHASECHK.TRANS64.TRYWAIT P1, [R0+URZ+0x130], R3 ;  /* 0x00013003000075a7 */ /* 0x0002e600080211ff */
[----:B---3--:R-:W-:Y:S05]  /*a760*/  @!P1 NANOSLEEP.SYNCS 0x989680 ;  /* 0x009896800000995d */ /* 0x008fea0003900000 */
[----:B------:R-:W3:Y:S02]  /*a770*/  @!P1 SYNCS.PHASECHK.TRANS64 P1, [R0+URZ+0x130], R3 ;  /* 0x00013003000095a7 */ /* 0x000ee400080210ff */
[----:B---3--:R-:W-:Y:S05]  /*a780*/  @!P1 BRA `(.L_x_110) ;  /* 0xfffffffc00ec9947 */ /* 0x008fea000383ffff */
[----:B------:R-:W-:Y:S05]  /*a790*/  BRA `(.L_x_109) ;  /* 0xffffffbc00007947 */ /* 0x000fea000383ffff */
.L_x_112:
[----:B-1----:R1:W2:Y:S02]  /*a7a0*/  SYNCS.PHASECHK.TRANS64.TRYWAIT P0, [R64+URZ+0x1a0], R2 ;  /* 0x0001a002400075a7 */ /* 0x0022a400080011ff */
[----:B--2---:R-:W-:Y:S05]  /*a7b0*/  @!P0 NANOSLEEP.SYNCS 0x989680 ;  /* 0x009896800000895d */ /* 0x004fea0003900000 */
[----:B------:R-:W2:Y:S02]  /*a7c0*/  @!P0 SYNCS.PHASECHK.TRANS64 P0, [R64+URZ+0x1a0], R2 ;  /* 0x0001a002400085a7 */ /* 0x000ea400080010ff */
[----:B--2---:R-:W-:Y:S05]  /*a7d0*/  @!P0 BRA `(.L_x_112) ;  /* 0xfffffffc00f08947 */ /* 0x004fea000383ffff */
[----:B------:R-:W-:Y:S05]  /*a7e0*/  BRA `(.L_x_111) ;  /* 0xffffffbc002c7947 */ /* 0x000fea000383ffff */
.L_x_121:
[----:B--2---:R2:W3:Y:S02]  /*a7f0*/  SYNCS.PHASECHK.TRANS64.TRYWAIT P0, [R2+URZ+0x130], R0 ;  /* 0x00013000020075a7 */ /* 0x0044e400080011ff */
[----:B---3--:R-:W-:Y:S05]  /*a800*/  @!P0 NANOSLEEP.SYNCS 0x989680 ;  /* 0x009896800000895d */ /* 0x008fea0003900000 */
[----:B------:R-:W3:Y:S02]  /*a810*/  @!P0 SYNCS.PHASECHK.TRANS64 P0, [R2+URZ+0x130], R0 ;  /* 0x00013000020085a7 */ /* 0x000ee400080010ff */
[----:B---3--:R-:W-:Y:S05]  /*a820*/  @!P0 BRA `(.L_x_121) ;  /* 0xfffffffc00f08947 */ /* 0x008fea000383ffff */
[----:B------:R-:W-:Y:S05]  /*a830*/  BRA `(.L_x_120) ;  /* 0xffffffc800107947 */ /* 0x000fea000383ffff */
.L_x_129:
[----:B--2---:R2:W3:Y:S02]  /*a840*/  SYNCS.PHASECHK.TRANS64.TRYWAIT P0, [R0+URZ+0x130], R5 ;  /* 0x00013005000075a7 */ /* 0x0044e400080011ff */
[----:B---3--:R-:W-:Y:S05]  /*a850*/  @!P0 NANOSLEEP.SYNCS 0x989680 ;  /* 0x009896800000895d */ /* 0x008fea0003900000 */
[----:B------:R-:W3:Y:S02]  /*a860*/  @!P0 SYNCS.PHASECHK.TRANS64 P0, [R0+URZ+0x130], R5 ;  /* 0x00013005000085a7 */ /* 0x000ee400080010ff */
[----:B---3--:R-:W-:Y:S05]  /*a870*/  @!P0 BRA `(.L_x_129) ;  /* 0xfffffffc00f08947 */ /* 0x008fea000383ffff */
[----:B------:R-:W-:Y:S05]  /*a880*/  BRA `(.L_x_128) ;  /* 0xffffffd400147947 */ /* 0x000fea000383ffff */
.L_x_137:
[----:B--2---:R2:W3:Y:S02]  /*a890*/  SYNCS.PHASECHK.TRANS64.TRYWAIT P0, [R2+URZ+0x130], R0 ;  /* 0x00013000020075a7 */ /* 0x0044e400080011ff */
[----:B---3--:R-:W-:Y:S05]  /*a8a0*/  @!P0 NANOSLEEP.SYNCS 0x989680 ;  /* 0x009896800000895d */ /* 0x008fea0003900000 */
[----:B------:R-:W3:Y:S02]  /*a8b0*/  @!P0 SYNCS.PHASECHK.TRANS64 P0, [R2+URZ+0x130], R0 ;  /* 0x00013000020085a7 */ /* 0x000ee400080010ff */
[----:B---3--:R-:W-:Y:S05]  /*a8c0*/  @!P0 BRA `(.L_x_137) ;  /* 0xfffffffc00f08947 */ /* 0x008fea000383ffff */
[----:B------:R-:W-:Y:S05]  /*a8d0*/  BRA `(.L_x_136) ;  /* 0xffffffe000187947 */ /* 0x000fea000383ffff */
        .weak           $__internal_0_$__cuda_sm10x_tcgen05_guardrail_trap_col_being_dealloced_not_returned_by_alloc
        .type           $__internal_0_$__cuda_sm10x_tcgen05_guardrail_trap_col_being_dealloced_not_returned_by_alloc,@function
        .size           $__internal_0_$__cuda_sm10x_tcgen05_guardrail_trap_col_being_dealloced_not_returned_by_alloc,($__internal_1_$__cuda_sm10x_tcgen05_guardrail_trap_phase_invalid_during_alloc - $__internal_0_$__cuda_sm10x_tcgen05_guardrail_trap_col_being_dealloced_not_returned_by_alloc)
$__internal_0_$__cuda_sm10x_tcgen05_guardrail_trap_col_being_dealloced_not_returned_by_alloc:
[----:B------:R-:W-:Y:S05]  /*a8e0*/  BPT.TRAP 0x1 ;  /* 0x000000040000795c */ /* 0x000fea0000300000 */
[----:B------:R-:W-:-:S04]  /*a8f0*/  HFMA2 R3, -RZ, RZ, 0, 0 ;  /* 0x00000000ff037431 */ /* 0x000fc800000001ff */
[----:B------:R-:W-:Y:S05]  /*a900*/  RET.REL.NODEC R2 `(_ZN7cutlass13device_kernelINS_4gemm6kernel13GemmUniversalIN4cute5tupleIJiiiiEEENS1_10collective13CollectiveMmaINS1_35MainloopSm100TmaUmmaWarpSpecializedILi19ELi2ELi4ENS5_IJNS4_1CILi1EEESB_SB_EEEEENS5_IJNSA_ILi64EEENSA_ILi256EEENSA_ILi16EEEEEENS_6half_tENS5_IJlSB_lEEESI_SJ_NS4_8TiledMMAINS4_8MMA_AtomIJNS4_20SM100_MMA_F16BF16_SSISI_SI_fLi64ELi256ELNS4_4UMMA5MajorE0ELSO_0ELNSN_7ScaleInE0ELSP_0EEEEEENS4_6LayoutISC_NS5_IJNSA_ILi0EEEST_ST_EEEEENS5_IJNS4_10UnderscoreESW_SW_EEEEENS4_13SM90_TMA_LOADENS4_14ComposedLayoutINS4_7SwizzleILi1ELi4ELi3EEENS4_18smem_ptr_flag_bitsILi16EEENSS_INS5_IJNSA_ILi8EEESG_EEENS5_IJSG_SB_EEEEEEEvNS4_8identityESZ_S19_vS1A_EENS_8epilogue10collective18CollectiveEpilogueINS1C_23Sm100TmaWarpSpecializedILi4ELi2ELi32ELb1ELb0EEEJSH_NS5_IJNSS_ISE_SB_EES1H_EEESI_SJ_SI_SJ_NS1C_6fusion15FusionCallbacksIS1G_NS1J_17LinearCombinationISI_fSI_fLNS_15FloatRoundStyleE2EEESH_S1I_JEEENS4_5SM1004TMEM4LOAD26SM100_TMEM_LOAD_16dp256b8xESZ_NS10_INS11_ILi3ELi4ELi3EEES14_NSS_INS5_IJS15_SE_EEENS5_IJSE_SB_EEEEEEENS4_17SM75_U32x4_LDSM_NENS4_14SM90_TMA_STOREES1X_NS4_17SM90_U32x4_STSM_NENS4_39AutoVectorizingCopyWithAssumedAlignmentILi128EEEEEEvvEEEEvNT_6ParamsE) ;  /* 0xffffff5402bc7950 */ /* 0x000fea0003c3ffff */
        .weak           $__internal_1_$__cuda_sm10x_tcgen05_guardrail_trap_phase_invalid_during_alloc
        .type           $__internal_1_$__cuda_sm10x_tcgen05_guardrail_trap_phase_invalid_during_alloc,@function
        .size           $__internal_1_$__cuda_sm10x_tcgen05_guardrail_trap_phase_invalid_during_alloc,($__internal_2_$__cuda_sm10x_tcgen05_guardrail_trap_unallocated_columns_being_dealloced - $__internal_1_$__cuda_sm10x_tcgen05_guardrail_trap_phase_invalid_during_alloc)
$__internal_1_$__cuda_sm10x_tcgen05_guardrail_trap_phase_invalid_during_alloc:
[----:B------:R-:W-:Y:S05]  /*a910*/  BPT.TRAP 0x1 ;  /* 0x000000040000795c */ /* 0x000fea0000300000 */
[----:B------:R-:W-:-:S04]  /*a920*/  MOV R3, 0x0 ;  /* 0x0000000000037802 */ /* 0x000fc80000000f00 */
[----:B------:R-:W-:Y:S05]  /*a930*/  RET.REL.NODEC R2 `(_ZN7cutlass13device_kernelINS_4gemm6kernel13GemmUniversalIN4cute5tupleIJiiiiEEENS1_10collective13CollectiveMmaINS1_35MainloopSm100TmaUmmaWarpSpecializedILi19ELi2ELi4ENS5_IJNS4_1CILi1EEESB_SB_EEEEENS5_IJNSA_ILi64EEENSA_ILi256EEENSA_ILi16EEEEEENS_6half_tENS5_IJlSB_lEEESI_SJ_NS4_8TiledMMAINS4_8MMA_AtomIJNS4_20SM100_MMA_F16BF16_SSISI_SI_fLi64ELi256ELNS4_4UMMA5MajorE0ELSO_0ELNSN_7ScaleInE0ELSP_0EEEEEENS4_6LayoutISC_NS5_IJNSA_ILi0EEEST_ST_EEEEENS5_IJNS4_10UnderscoreESW_SW_EEEEENS4_13SM90_TMA_LOADENS4_14ComposedLayoutINS4_7SwizzleILi1ELi4ELi3EEENS4_18smem_ptr_flag_bitsILi16EEENSS_INS5_IJNSA_ILi8EEESG_EEENS5_IJSG_SB_EEEEEEEvNS4_8identityESZ_S19_vS1A_EENS_8epilogue10collective18CollectiveEpilogueINS1C_23Sm100TmaWarpSpecializedILi4ELi2ELi32ELb1ELb0EEEJSH_NS5_IJNSS_ISE_SB_EES1H_EEESI_SJ_SI_SJ_NS1C_6fusion15FusionCallbacksIS1G_NS1J_17LinearCombinationISI_fSI_fLNS_15FloatRoundStyleE2EEESH_S1I_JEEENS4_5SM1004TMEM4LOAD26SM100_TMEM_LOAD_16dp256b8xESZ_NS10_INS11_ILi3ELi4ELi3EEES14_NSS_INS5_IJS15_SE_EEENS5_IJSE_SB_EEEEEEENS4_17SM75_U32x4_LDSM_NENS4_14SM90_TMA_STOREES1X_NS4_17SM90_U32x4_STSM_NENS4_39AutoVectorizingCopyWithAssumedAlignmentILi128EEEEEEvvEEEEvNT_6ParamsE) ;  /* 0xffffff5402b07950 */ /* 0x000fea0003c3ffff */
        .weak           $__internal_2_$__cuda_sm10x_tcgen05_guardrail_trap_unallocated_columns_being_dealloced
        .type           $__internal_2_$__cuda_sm10x_tcgen05_guardrail_trap_unallocated_columns_being_dealloced,@function
        .size           $__internal_2_$__cuda_sm10x_tcgen05_guardrail_trap_unallocated_columns_being_dealloced,(.L_x_222 - $__internal_2_$__cuda_sm10x_tcgen05_guardrail_trap_unallocated_columns_being_dealloced)
$__internal_2_$__cuda_sm10x_tcgen05_guardrail_trap_unallocated_columns_being_dealloced:
[----:B------:R-:W-:Y:S05]  /*a940*/  BPT.TRAP 0x1 ;  /* 0x000000040000795c */ /* 0x000fea0000300000 */
[----:B------:R-:W-:-:S04]  /*a950*/  HFMA2 R3, -RZ, RZ, 0, 0 ;  /* 0x00000000ff037431 */ /* 0x000fc800000001ff */
[----:B------:R-:W-:Y:S05]  /*a960*/  RET.REL.NODEC R2 `(_ZN7cutlass13device_kernelINS_4gemm6kernel13GemmUniversalIN4cute5tupleIJiiiiEEENS1_10collective13CollectiveMmaINS1_35MainloopSm100TmaUmmaWarpSpecializedILi19ELi2ELi4ENS5_IJNS4_1CILi1EEESB_SB_EEEEENS5_IJNSA_ILi64EEENSA_ILi256EEENSA_ILi16EEEEEENS_6half_tENS5_IJlSB_lEEESI_SJ_NS4_8TiledMMAINS4_8MMA_AtomIJNS4_20SM100_MMA_F16BF16_SSISI_SI_fLi64ELi256ELNS4_4UMMA5MajorE0ELSO_0ELNSN_7ScaleInE0ELSP_0EEEEEENS4_6LayoutISC_NS5_IJNSA_ILi0EEEST_ST_EEEEENS5_IJNS4_10UnderscoreESW_SW_EEEEENS4_13SM90_TMA_LOADENS4_14ComposedLayoutINS4_7SwizzleILi1ELi4ELi3EEENS4_18smem_ptr_flag_bitsILi16EEENSS_INS5_IJNSA_ILi8EEESG_EEENS5_IJSG_SB_EEEEEEEvNS4_8identityESZ_S19_vS1A_EENS_8epilogue10collective18CollectiveEpilogueINS1C_23Sm100TmaWarpSpecializedILi4ELi2ELi32ELb1ELb0EEEJSH_NS5_IJNSS_ISE_SB_EES1H_EEESI_SJ_SI_SJ_NS1C_6fusion15FusionCallbacksIS1G_NS1J_17LinearCombinationISI_fSI_fLNS_15FloatRoundStyleE2EEESH_S1I_JEEENS4_5SM1004TMEM4LOAD26SM100_TMEM_LOAD_16dp256b8xESZ_NS10_INS11_ILi3ELi4ELi3EEES14_NSS_INS5_IJS15_SE_EEENS5_IJSE_SB_EEEEEEENS4_17SM75_U32x4_LDSM_NENS4_14SM90_TMA_STOREES1X_NS4_17SM90_U32x4_STSM_NENS4_39AutoVectorizingCopyWithAssumedAlignmentILi128EEEEEEvvEEEEvNT_6ParamsE) ;  /* 0xffffff5402a47950 */ /* 0x000fea0003c3ffff */
.L_x_221:
[----:B------:R-:W-:-:S00]  /*a970*/  BRA `(.L_x_221) ;  /* 0xfffffffc00fc7947 */ /* 0x000fc0000383ffff */
[----:B------:R-:W-:-:S00]  /*a980*/  NOP ;  /* 0x0000000000007918 */ /* 0x000fc00000000000 */
[----:B------:R-:W-:-:S00]  /*a990*/  NOP ;  /* 0x0000000000007918 */ /* 0x000fc00000000000 */
[----:B------:R-:W-:-:S00]  /*a9a0*/  NOP ;  /* 0x0000000000007918 */ /* 0x000fc00000000000 */
[----:B------:R-:W-:-:S00]  /*a9b0*/  NOP ;  /* 0x0000000000007918 */ /* 0x000fc00000000000 */
[----:B------:R-:W-:-:S00]  /*a9c0*/  NOP ;  /* 0x0000000000007918 */ /* 0x000fc00000000000 */
[----:B------:R-:W-:-:S00]  /*a9d0*/  NOP ;  /* 0x0000000000007918 */ /* 0x000fc00000000000 */
[----:B------:R-:W-:-:S00]  /*a9e0*/  NOP ;  /* 0x0000000000007918 */ /* 0x000fc00000000000 */
[----:B------:R-:W-:-:S00]  /*a9f0*/  NOP ;  /* 0x0000000000007918 */ /* 0x000fc00000000000 */
.L_x_222:


//--------------------- .nv.global.init           --------------------------
	.section	.nv.global.init,"aw",@progbits
.nv.global.init:
	.type		$str$27,@object
	.size		$str$27,($str$28 - $str$27)
$str$27:
        /*0000*/ 	.byte	0x28, 0x61, 0x64, 0x64, 0x72, 0x65, 0x73, 0x73, 0x20, 0x26, 0x20, 0x6d, 0x61, 0x73, 0x6b, 0x29
        /*0010*/ 	.byte	0x20, 0x3d, 0x3d, 0x20, 0x30, 0x00
	.type		$str$28,@object
	.size		$str$28,($str$26 - $str$28)
$str$28:
        /*0016*/ 	.byte	0x2f, 0x74, 0x6d, 0x70, 0x2f, 0x63, 0x75, 0x74, 0x6c, 0x61, 0x73, 0x73, 0x5f, 0x73, 0x77, 0x65
        /*0026*/ 	.byte	0x65, 0x70, 0x5f, 0x73, 0x72, 0x63, 0x2f, 0x69, 0x6e, 0x63, 0x6c, 0x75, 0x64, 0x65, 0x2f, 0x63
        /*0036*/ 	.byte	0x75, 0x74, 0x65, 0x2f, 0x70, 0x6f, 0x69, 0x6e, 0x74, 0x65, 0x72, 0x5f, 0x66, 0x6c, 0x61, 0x67
        /*0046*/ 	.byte	0x67, 0x65, 0x64, 0x2e, 0x68, 0x70, 0x70, 0x00
	.type		$str$26,@object
	.size		$str$26,($str$25 - $str$26)
$str$26:
        /*004e*/ 	.byte	0x2f, 0x74, 0x6d, 0x70, 0x2f, 0x63, 0x75, 0x74, 0x6c, 0x61, 0x73, 0x73, 0x5f, 0x73, 0x77, 0x65
        /*005e*/ 	.byte	0x65, 0x70, 0x5f, 0x73, 0x72, 0x63, 0x2f, 0x69, 0x6e, 0x63, 0x6c, 0x75, 0x64, 0x65, 0x2f, 0x63
        /*006e*/ 	.byte	0x75, 0x74, 0x65, 0x2f, 0x61, 0x74, 0x6f, 0x6d, 0x2f, 0x63, 0x6f, 0x70, 0x79, 0x5f, 0x74, 0x72
        /*007e*/ 	.byte	0x61, 0x69, 0x74, 0x73, 0x5f, 0x73, 0x6d, 0x31, 0x30, 0x30, 0x2e, 0x68, 0x70, 0x70, 0x00
	.type		$str$25,@object
	.size		$str$25,(__unnamed_1 - $str$25)
$str$25:
        /*008d*/ 	.byte	0x28, 0x28, 0x75, 0x69, 0x6e, 0x74, 0x33, 0x32, 0x5f, 0x74, 0x28, 0x74, 0x68, 0x72, 0x65, 0x61
        /*009d*/ 	.byte	0x64, 0x49, 0x64, 0x78, 0x2e, 0x78, 0x29, 0x20, 0x2f, 0x20, 0x33, 0x32, 0x29, 0x20, 0x25, 0x20
        /*00ad*/ 	.byte	0x34, 0x29, 0x20, 0x3d, 0x3d, 0x20, 0x28, 0x28, 0x28, 0x74, 0x6d, 0x65, 0x6d, 0x5f, 0x61, 0x64
        /*00bd*/ 	.byte	0x64, 0x72, 0x20, 0x3e, 0x3e, 0x20, 0x31, 0x36, 0x29, 0x20, 0x2f, 0x20, 0x33, 0x32, 0x29, 0x20
        /*00cd*/ 	.byte	0x25, 0x20, 0x34, 0x29, 0x00
	.type		__unnamed_1,@object
	.size		__unnamed_1,(__unnamed_2 - __unnamed_1)
__unnamed_1:
        /*00d2*/ 	.byte	0x61, 0x75, 0x74, 0x6f, 0x20, 0x63, 0x75, 0x74, 0x65, 0x3a, 0x3a, 0x61, 0x73, 0x5f, 0x70, 0x6f
        /* <DEDUP_REMOVED lines=24> */
        /*0262*/ 	.byte	0x3e, 0x3e, 0x3e, 0x5d, 0x00
	.type		__unnamed_2,@object
	.size		__unnamed_2,(.L_2 - __unnamed_2)
__unnamed_2:
        /* <DEDUP_REMOVED lines=46> */
        /*0547*/ 	.byte	0x75, 0x74, 0x65, 0x3a, 0x3a, 0x43, 0x3c, 0x30, 0x3e, 0x3e, 0x3e, 0x3e, 0x5d, 0x00
.L_2:


//--------------------- .nv.shared._ZN7cutlass13device_kernelINS_4gemm6kernel13GemmUniversalIN4cute5tupleIJiiiiEEENS1_10collective13CollectiveMmaINS1_35MainloopSm100TmaUmmaWarpSpecializedILi19ELi2ELi4ENS5_IJNS4_1CILi1EEESB_SB_EEEEENS5_IJNSA_ILi64EEENSA_ILi256EEENSA_ILi16EEEEEENS_6half_tENS5_IJlSB_lEEESI_SJ_NS4_8TiledMMAINS4_8MMA_AtomIJNS4_20SM100_MMA_F16BF16_SSISI_SI_fLi64ELi256ELNS4_4UMMA5MajorE0ELSO_0ELNSN_7ScaleInE0ELSP_0EEEEEENS4_6LayoutISC_NS5_IJNSA_ILi0EEEST_ST_EEEEENS5_IJNS4_10UnderscoreESW_SW_EEEEENS4_13SM90_TMA_LOADENS4_14ComposedLayoutINS4_7SwizzleILi1ELi4ELi3EEENS4_18smem_ptr_flag_bitsILi16EEENSS_INS5_IJNSA_ILi8EEESG_EEENS5_IJSG_SB_EEEEEEEvNS4_8identityESZ_S19_vS1A_EENS_8epilogue10collective18CollectiveEpilogueINS1C_23Sm100TmaWarpSpecializedILi4ELi2ELi32ELb1ELb0EEEJSH_NS5_IJNSS_ISE_SB_EES1H_EEESI_SJ_SI_SJ_NS1C_6fusion15FusionCallbacksIS1G_NS1J_17LinearCombinationISI_fSI_fLNS_15FloatRoundStyleE2EEESH_S1I_JEEENS4_5SM1004TMEM4LOAD26SM100_TMEM_LOAD_16dp256b8xESZ_NS10_INS11_ILi3ELi4ELi3EEES14_NSS_INS5_IJS15_SE_EEENS5_IJSE_SB_EEEEEEENS4_17SM75_U32x4_LDSM_NENS4_14SM90_TMA_STOREES1X_NS4_17SM90_U32x4_STSM_NENS4_39AutoVectorizingCopyWithAssumedAlignmentILi128EEEEEEvvEEEEvNT_6ParamsE --------------------------
	.section	.nv.shared._ZN7cutlass13device_kernelINS_4gemm6kernel13GemmUniversalIN4cute5tupleIJiiiiEEENS1_10collective13CollectiveMmaINS1_35MainloopSm100TmaUmmaWarpSpecializedILi19ELi2ELi4ENS5_IJNS4_1CILi1EEESB_SB_EEEEENS5_IJNSA_ILi64EEENSA_ILi256EEENSA_ILi16EEEEEENS_6half_tENS5_IJlSB_lEEESI_SJ_NS4_8TiledMMAINS4_8MMA_AtomIJNS4_20SM100_MMA_F16BF16_SSISI_SI_fLi64ELi256ELNS4_4UMMA5MajorE0ELSO_0ELNSN_7ScaleInE0ELSP_0EEEEEENS4_6LayoutISC_NS5_IJNSA_ILi0EEEST_ST_EEEEENS5_IJNS4_10UnderscoreESW_SW_EEEEENS4_13SM90_TMA_LOADENS4_14ComposedLayoutINS4_7SwizzleILi1ELi4ELi3EEENS4_18smem_ptr_flag_bitsILi16EEENSS_INS5_IJNSA_ILi8EEESG_EEENS5_IJSG_SB_EEEEEEEvNS4_8identityESZ_S19_vS1A_EENS_8epilogue10collective18CollectiveEpilogueINS1C_23Sm100TmaWarpSpecializedILi4ELi2ELi32ELb1ELb0EEEJSH_NS5_IJNSS_ISE_SB_EES1H_EEESI_SJ_SI_SJ_NS1C_6fusion15FusionCallbacksIS1G_NS1J_17LinearCombinationISI_fSI_fLNS_15FloatRoundStyleE2EEESH_S1I_JEEENS4_5SM1004TMEM4LOAD26SM100_TMEM_LOAD_16dp256b8xESZ_NS10_INS11_ILi3ELi4ELi3EEES14_NSS_INS5_IJS15_SE_EEENS5_IJSE_SB_EEEEEEENS4_17SM75_U32x4_LDSM_NENS4_14SM90_TMA_STOREES1X_NS4_17SM90_U32x4_STSM_NENS4_39AutoVectorizingCopyWithAssumedAlignmentILi128EEEEEEvvEEEEvNT_6ParamsE,"aw",@nobits
	.sectionflags	@""
	.align	16
	.zero		1024


//--------------------- .nv.shared.reserved.0     --------------------------
	.section	.nv.shared.reserved.0,"aw",@nobits
	.weak		__nv_reservedSMEM_offset_0_alias
	.size		__nv_reservedSMEM_offset_0_alias, 0, 64
	.other		__nv_reservedSMEM_offset_0_alias,@"STO_CUDA_RESERVED_SHARED STV_DEFAULT"
__nv_reservedSMEM_offset_0_alias:
	.zero		0
.nv.shared.reserved.0:
	.zero		64
	.weak		__nv_reservedSMEM_tcgen05_partition
	.type		__nv_reservedSMEM_tcgen05_partition,@object
	.size		__nv_reservedSMEM_tcgen05_partition,(.L_0 - __nv_reservedSMEM_tcgen05_partition)
__nv_reservedSMEM_tcgen05_partition:
	.zero		32
.L_0:


//--------------------- .nv.global                --------------------------
	.section	.nv.global,"aw",@nobits
.nv.global:
	.type		_ZN40_INTERNAL_26e3a01e_4_k_cu_486b7ad8_148394cute1_E,@object
	.size		_ZN40_INTERNAL_26e3a01e_4_k_cu_486b7ad8_148394cute1_E,(_ZN40_INTERNAL_26e3a01e_4_k_cu_486b7ad8_148394cuda3std3__45__cpo6cbeginE - _ZN40_INTERNAL_26e3a01e_4_k_cu_486b7ad8_148394cute1_E)
_ZN40_INTERNAL_26e3a01e_4_k_cu_486b7ad8_148394cute1_E:
	.zero		1
	.type		_ZN40_INTERNAL_26e3a01e_4_k_cu_486b7ad8_148394cuda3std3__45__cpo6cbeginE,@object
	.size		_ZN40_INTERNAL_26e3a01e_4_k_cu_486b7ad8_148394cuda3std3__45__cpo6cbeginE,(_ZN40_INTERNAL_26e3a01e_4_k_cu_486b7ad8_148394cuda3std3__48in_placeE - _ZN40_INTERNAL_26e3a01e_4_k_cu_486b7ad8_148394cuda3std3__45__cpo6cbeginE)
_ZN40_INTERNAL_26e3a01e_4_k_cu_486b7ad8_148394cuda3std3__45__cpo6cbeginE:
	.zero		1
	.type		_ZN40_INTERNAL_26e3a01e_4_k_cu_486b7ad8_148394cuda3std3__48in_placeE,@object
	.size		_ZN40_INTERNAL_26e3a01e_4_k_cu_486b7ad8_148394cuda3std3__48in_placeE,(_ZN40_INTERNAL_26e3a01e_4_k_cu_486b7ad8_148394cuda3std6ranges3__45__cpo9iter_moveE - _ZN40_INTERNAL_26e3a01e_4_k_cu_486b7ad8_148394cuda3std3__48in_placeE)
_ZN40_INTERNAL_26e3a01e_4_k_cu_486b7ad8_148394cuda3std3__48in_placeE:
	.zero		1
	.type		_ZN40_INTERNAL_26e3a01e_4_k_cu_486b7ad8_148394cuda3std6ranges3__45__cpo9iter_moveE,@object
	.size		_ZN40_INTERNAL_26e3a01e_4_k_cu_486b7ad8_148394cuda3std6ranges3__45__cpo9iter_moveE,(_ZN40_INTERNAL_26e3a01e_4_k_cu_486b7ad8_148394cuda3std3__45__cpo5beginE - _ZN40_INTERNAL_26e3a01e_4_k_cu_486b7ad8_148394cuda3std6ranges3__45__cpo9iter_moveE)
_ZN40_INTERNAL_26e3a01e_4_k_cu_486b7ad8_148394cuda3std6ranges3__45__cpo9iter_moveE:
	.zero		1
	.type		_ZN40_INTERNAL_26e3a01e_4_k_cu_486b7ad8_148394cuda3std3__45__cpo5beginE,@object
	.size		_ZN40_INTERNAL_26e3a01e_4_k_cu_486b7ad8_148394cuda3std3__45__cpo5beginE,(_ZN40_INTERNAL_26e3a01e_4_k_cu_486b7ad8_148394cuda3std3__442_GLOBAL__N__26e3a01e_4_k_cu_486b7ad8_148396ignoreE - _ZN40_INTERNAL_26e3a01e_4_k_cu_486b7ad8_148394cuda3std3__45__cpo5beginE)
_ZN40_INTERNAL_26e3a01e_4_k_cu_486b7ad8_148394cuda3std3__45__cpo5beginE:
	.zero		1
	.type		_ZN40_INTERNAL_26e3a01e_4_k_cu_486b7ad8_148394cuda3std3__442_GLOBAL__N__26e3a01e_4_k_cu_486b7ad8_148396ignoreE,@object
	.size		_ZN40_INTERNAL_26e3a01e_4_k_cu_486b7ad8_148394cuda3std3__442_GLOBAL__N__26e3a01e_4_k_cu_486b7ad8_148396ignoreE,(_ZN40_INTERNAL_26e3a01e_4_k_cu_486b7ad8_148394cute7productE - _ZN40_INTERNAL_26e3a01e_4_k_cu_486b7ad8_148394cuda3std3__442_GLOBAL__N__26e3a01e_4_k_cu_486b7ad8_148396ignoreE)
_ZN40_INTERNAL_26e3a01e_4_k_cu_486b7ad8_148394cuda3std3__442_GLOBAL__N__26e3a01e_4_k_cu_486b7ad8_148396ignoreE:
	.zero		1
	.type		_ZN40_INTERNAL_26e3a01e_4_k_cu_486b7ad8_148394cute7productE,@object
	.size		_ZN40_INTERNAL_26e3a01e_4_k_cu_486b7ad8_148394cute7productE,(_ZN40_INTERNAL_26e3a01e_4_k_cu_486b7ad8_148394cuda3std3__45__cpo3endE - _ZN40_INTERNAL_26e3a01e_4_k_cu_486b7ad8_148394cute7productE)
_ZN40_INTERNAL_26e3a01e_4_k_cu_486b7ad8_148394cute7productE:
	.zero		1
	.type		_ZN40_INTERNAL_26e3a01e_4_k_cu_486b7ad8_148394cuda3std3__45__cpo3endE,@object
	.size		_ZN40_INTERNAL_26e3a01e_4_k_cu_486b7ad8_148394cuda3std3__45__cpo3endE,(_ZN40_INTERNAL_26e3a01e_4_k_cu_486b7ad8_148394cuda3std3__419piecewise_constructE - _ZN40_INTERNAL_26e3a01e_4_k_cu_486b7ad8_148394cuda3std3__45__cpo3endE)
_ZN40_INTERNAL_26e3a01e_4_k_cu_486b7ad8_148394cuda3std3__45__cpo3endE:
	.zero		1
	.type		_ZN40_INTERNAL_26e3a01e_4_k_cu_486b7ad8_148394cuda3std3__419piecewise_constructE,@object
	.size		_ZN40_INTERNAL_26e3a01e_4_k_cu_486b7ad8_148394cuda3std3__419piecewise_constructE,(_ZN40_INTERNAL_26e3a01e_4_k_cu_486b7ad8_148394cuda3std3__45__cpo4cendE - _ZN40_INTERNAL_26e3a01e_4_k_cu_486b7ad8_148394cuda3std3__419piecewise_constructE)
_ZN40_INTERNAL_26e3a01e_4_k_cu_486b7ad8_148394cuda3std3__419piecewise_constructE:
	.zero		1
	.type		_ZN40_INTERNAL_26e3a01e_4_k_cu_486b7ad8_148394cuda3std3__45__cpo4cendE,@object
	.size		_ZN40_INTERNAL_26e3a01e_4_k_cu_486b7ad8_148394cuda3std3__45__cpo4cendE,(_ZN40_INTERNAL_26e3a01e_4_k_cu_486b7ad8_148394cuda3std6ranges3__45__cpo4swapE - _ZN40_INTERNAL_26e3a01e_4_k_cu_486b7ad8_148394cuda3std3__45__cpo4cendE)
_ZN40_INTERNAL_26e3a01e_4_k_cu_486b7ad8_148394cuda3std3__45__cpo4cendE:
	.zero		1
	.type		_ZN40_INTERNAL_26e3a01e_4_k_cu_486b7ad8_148394cuda3std6ranges3__45__cpo4swapE,@object
	.size		_ZN40_INTERNAL_26e3a01e_4_k_cu_486b7ad8_148394cuda3std6ranges3__45__cpo4swapE,(.L_10 - _ZN40_INTERNAL_26e3a01e_4_k_cu_486b7ad8_148394cuda3std6ranges3__45__cpo4swapE)
_ZN40_INTERNAL_26e3a01e_4_k_cu_486b7ad8_148394cuda3std6ranges3__45__cpo4swapE:
	.zero		1
.L_10:


//--------------------- .nv.constant0._ZN7cutlass13device_kernelINS_4gemm6kernel13GemmUniversalIN4cute5tupleIJiiiiEEENS1_10collective13CollectiveMmaINS1_35MainloopSm100TmaUmmaWarpSpecializedILi19ELi2ELi4ENS5_IJNS4_1CILi1EEESB_SB_EEEEENS5_IJNSA_ILi64EEENSA_ILi256EEENSA_ILi16EEEEEENS_6half_tENS5_IJlSB_lEEESI_SJ_NS4_8TiledMMAINS4_8MMA_AtomIJNS4_20SM100_MMA_F16BF16_SSISI_SI_fLi64ELi256ELNS4_4UMMA5MajorE0ELSO_0ELNSN_7ScaleInE0ELSP_0EEEEEENS4_6LayoutISC_NS5_IJNSA_ILi0EEEST_ST_EEEEENS5_IJNS4_10UnderscoreESW_SW_EEEEENS4_13SM90_TMA_LOADENS4_14ComposedLayoutINS4_7SwizzleILi1ELi4ELi3EEENS4_18smem_ptr_flag_bitsILi16EEENSS_INS5_IJNSA_ILi8EEESG_EEENS5_IJSG_SB_EEEEEEEvNS4_8identityESZ_S19_vS1A_EENS_8epilogue10collective18CollectiveEpilogueINS1C_23Sm100TmaWarpSpecializedILi4ELi2ELi32ELb1ELb0EEEJSH_NS5_IJNSS_ISE_SB_EES1H_EEESI_SJ_SI_SJ_NS1C_6fusion15FusionCallbacksIS1G_NS1J_17LinearCombinationISI_fSI_fLNS_15FloatRoundStyleE2EEESH_S1I_JEEENS4_5SM1004TMEM4LOAD26SM100_TMEM_LOAD_16dp256b8xESZ_NS10_INS11_ILi3ELi4ELi3EEES14_NSS_INS5_IJS15_SE_EEENS5_IJSE_SB_EEEEEEENS4_17SM75_U32x4_LDSM_NENS4_14SM90_TMA_STOREES1X_NS4_17SM90_U32x4_STSM_NENS4_39AutoVectorizingCopyWithAssumedAlignmentILi128EEEEEEvvEEEEvNT_6ParamsE --------------------------
	.section	.nv.constant0._ZN7cutlass13device_kernelINS_4gemm6kernel13GemmUniversalIN4cute5tupleIJiiiiEEENS1_10collective13CollectiveMmaINS1_35MainloopSm100TmaUmmaWarpSpecializedILi19ELi2ELi4ENS5_IJNS4_1CILi1EEESB_SB_EEEEENS5_IJNSA_ILi64EEENSA_ILi256EEENSA_ILi16EEEEEENS_6half_tENS5_IJlSB_lEEESI_SJ_NS4_8TiledMMAINS4_8MMA_AtomIJNS4_20SM100_MMA_F16BF16_SSISI_SI_fLi64ELi256ELNS4_4UMMA5MajorE0ELSO_0ELNSN_7ScaleInE0ELSP_0EEEEEENS4_6LayoutISC_NS5_IJNSA_ILi0EEEST_ST_EEEEENS5_IJNS4_10UnderscoreESW_SW_EEEEENS4_13SM90_TMA_LOADENS4_14ComposedLayoutINS4_7SwizzleILi1ELi4ELi3EEENS4_18smem_ptr_flag_bitsILi16EEENSS_INS5_IJNSA_ILi8EEESG_EEENS5_IJSG_SB_EEEEEEEvNS4_8identityESZ_S19_vS1A_EENS_8epilogue10collective18CollectiveEpilogueINS1C_23Sm100TmaWarpSpecializedILi4ELi2ELi32ELb1ELb0EEEJSH_NS5_IJNSS_ISE_SB_EES1H_EEESI_SJ_SI_SJ_NS1C_6fusion15FusionCallbacksIS1G_NS1J_17LinearCombinationISI_fSI_fLNS_15FloatRoundStyleE2EEESH_S1I_JEEENS4_5SM1004TMEM4LOAD26SM100_TMEM_LOAD_16dp256b8xESZ_NS10_INS11_ILi3ELi4ELi3EEES14_NSS_INS5_IJS15_SE_EEENS5_IJSE_SB_EEEEEEENS4_17SM75_U32x4_LDSM_NENS4_14SM90_TMA_STOREES1X_NS4_17SM90_U32x4_STSM_NENS4_39AutoVectorizingCopyWithAssumedAlignmentILi128EEEEEEvvEEEEvNT_6ParamsE,"a",@progbits
	.sectionflags	@""
	.align	4
.nv.constant0._ZN7cutlass13device_kernelINS_4gemm6kernel13GemmUniversalIN4cute5tupleIJiiiiEEENS1_10collective13CollectiveMmaINS1_35MainloopSm100TmaUmmaWarpSpecializedILi19ELi2ELi4ENS5_IJNS4_1CILi1EEESB_SB_EEEEENS5_IJNSA_ILi64EEENSA_ILi256EEENSA_ILi16EEEEEENS_6half_tENS5_IJlSB_lEEESI_SJ_NS4_8TiledMMAINS4_8MMA_AtomIJNS4_20SM100_MMA_F16BF16_SSISI_SI_fLi64ELi256ELNS4_4UMMA5MajorE0ELSO_0ELNSN_7ScaleInE0ELSP_0EEEEEENS4_6LayoutISC_NS5_IJNSA_ILi0EEEST_ST_EEEEENS5_IJNS4_10UnderscoreESW_SW_EEEEENS4_13SM90_TMA_LOADENS4_14ComposedLayoutINS4_7SwizzleILi1ELi4ELi3EEENS4_18smem_ptr_flag_bitsILi16EEENSS_INS5_IJNSA_ILi8EEESG_EEENS5_IJSG_SB_EEEEEEEvNS4_8identityESZ_S19_vS1A_EENS_8epilogue10collective18CollectiveEpilogueINS1C_23Sm100TmaWarpSpecializedILi4ELi2ELi32ELb1ELb0EEEJSH_NS5_IJNSS_ISE_SB_EES1H_EEESI_SJ_SI_SJ_NS1C_6fusion15FusionCallbacksIS1G_NS1J_17LinearCombinationISI_fSI_fLNS_15FloatRoundStyleE2EEESH_S1I_JEEENS4_5SM1004TMEM4LOAD26SM100_TMEM_LOAD_16dp256b8xESZ_NS10_INS11_ILi3ELi4ELi3EEES14_NSS_INS5_IJS15_SE_EEENS5_IJSE_SB_EEEEEEENS4_17SM75_U32x4_LDSM_NENS4_14SM90_TMA_STOREES1X_NS4_17SM90_U32x4_STSM_NENS4_39AutoVectorizingCopyWithAssumedAlignmentILi128EEEEEEvvEEEEvNT_6ParamsE:
	.zero		2944


//--------------------- SYMBOLS --------------------------

	.type		.nv.reservedSmem.offset0,@object
	.size		.nv.reservedSmem.offset0,0x4
	.type		.nv.reservedSmem.cap,@object
	.size		.nv.reservedSmem.cap,0x4
	.type		__assertfail,@function
